	.target	sm_90a

	.elftype	@"ET_EXEC"


//--------------------- .note.nv.tkinfo           --------------------------
	.section	.note.nv.tkinfo,"",@"SHT_NOTE"
	.sectionflags	@"SHF_NOTE_NV_TKINFO"
	.tkinfo
        /*0018*/ 	.word	0x00000002
        /*0030*/ 	.string	""
        /*0030*/ 	.string	"ptxas"
        /*0030*/ 	.string	"Cuda compilation tools, release 13.0, V13.0.88"
        /*0030*/ 	.string	"Build cuda_13.0.r13.0/compiler.36424714_0"
        /*0030*/ 	.string	"-arch sm_90a -m 64 "



//--------------------- .note.nv.cuinfo           --------------------------
	.section	.note.nv.cuinfo,"",@"SHT_NOTE"
	.sectionflags	@"SHF_NOTE_NV_CUINFO"
        /*0018*/ 	.short	0x0002
        /*001a*/ 	.short	0x005a
        /*001c*/ 	.short	0x0082
	.zero		2


//--------------------- .nv.info                  --------------------------
	.section	.nv.info,"",@"SHT_CUDA_INFO"
	.align	4


	//----- nvinfo : EIATTR_REGCOUNT
	.align		4
        /*0000*/ 	.byte	0x04, 0x2f
        /*0002*/ 	.short	(.L_12 - .L_11)
	.align		4
.L_11:
        /*0004*/ 	.word	index@(_ZN7cutlass13device_kernelINS_4gemm6kernel13GemmUniversalIN4cute5tupleIJiiiiEEENS1_10collective13CollectiveMmaINS1_37MainloopSm90TmaGmmaWarpSpecializedFP8ILi4ENS5_IJNS4_1CILi2EEENSA_ILi1EEESC_EEENS1_35KernelTmaWarpSpecializedCooperativeEEENS5_IJNSA_ILi256EEENSA_ILi64EEENSA_ILi32EEEEEENS_12float_e4m3_tENS5_IJlSC_lEEESK_SL_NS4_8TiledMMAINS4_8MMA_AtomIJNS4_4SM904GMMA30MMA_64x64x32_F32E4M3E4M3_SS_TNILNSP_7ScaleInE1ELSR_1EEEEEENS4_6LayoutISD_NS5_IJSC_NSA_ILi0EEESV_EEEEENS5_IJNS4_10UnderscoreESY_SY_EEEEENS4_13SM90_TMA_LOADENS4_14ComposedLayoutINS4_7SwizzleILi1ELi4ELi3EEENS4_18smem_ptr_flag_bitsILi8EEENSU_INS5_IJNSA_ILi8EEESI_EEENS5_IJSI_SC_EEEEEEEvNS4_8identityENS4_23SM90_TMA_LOAD_MULTICASTES1B_vS1C_EENS_8epilogue10collective6detail29Sm90TmaWarpSpecializedAdapterINS1G_15DefaultEpilogueISK_SL_SL_NS1F_6thread17LinearCombinationISK_Li1EffLNS1K_9ScaleType4KindE0ELNS_15FloatRoundStyleE2ESK_EENS1_15EpilogueDefaultEEEEEvvEEEEvNT_6ParamsE)
        /*0008*/ 	.word	0x000000a8


	//----- nvinfo : EIATTR_FRAME_SIZE
	.align		4
.L_12:
        /*000c*/ 	.byte	0x04, 0x11
        /*000e*/ 	.short	(.L_14 - .L_13)
	.align		4
.L_13:
        /*0010*/ 	.word	index@(_ZN7cutlass13device_kernelINS_4gemm6kernel13GemmUniversalIN4cute5tupleIJiiiiEEENS1_10collective13CollectiveMmaINS1_37MainloopSm90TmaGmmaWarpSpecializedFP8ILi4ENS5_IJNS4_1CILi2EEENSA_ILi1EEESC_EEENS1_35KernelTmaWarpSpecializedCooperativeEEENS5_IJNSA_ILi256EEENSA_ILi64EEENSA_ILi32EEEEEENS_12float_e4m3_tENS5_IJlSC_lEEESK_SL_NS4_8TiledMMAINS4_8MMA_AtomIJNS4_4SM904GMMA30MMA_64x64x32_F32E4M3E4M3_SS_TNILNSP_7ScaleInE1ELSR_1EEEEEENS4_6LayoutISD_NS5_IJSC_NSA_ILi0EEESV_EEEEENS5_IJNS4_10UnderscoreESY_SY_EEEEENS4_13SM90_TMA_LOADENS4_14ComposedLayoutINS4_7SwizzleILi1ELi4ELi3EEENS4_18smem_ptr_flag_bitsILi8EEENSU_INS5_IJNSA_ILi8EEESI_EEENS5_IJSI_SC_EEEEEEEvNS4_8identityENS4_23SM90_TMA_LOAD_MULTICASTES1B_vS1C_EENS_8epilogue10collective6detail29Sm90TmaWarpSpecializedAdapterINS1G_15DefaultEpilogueISK_SL_SL_NS1F_6thread17LinearCombinationISK_Li1EffLNS1K_9ScaleType4KindE0ELNS_15FloatRoundStyleE2ESK_EENS1_15EpilogueDefaultEEEEEvvEEEEvNT_6ParamsE)
        /*0014*/ 	.word	0x00000000


	//----- nvinfo : EIATTR_MIN_STACK_SIZE
	.align		4
.L_14:
        /*0018*/ 	.byte	0x04, 0x12
        /*001a*/ 	.short	(.L_16 - .L_15)
	.align		4
.L_15:
        /*001c*/ 	.word	index@(_ZN7cutlass13device_kernelINS_4gemm6kernel13GemmUniversalIN4cute5tupleIJiiiiEEENS1_10collective13CollectiveMmaINS1_37MainloopSm90TmaGmmaWarpSpecializedFP8ILi4ENS5_IJNS4_1CILi2EEENSA_ILi1EEESC_EEENS1_35KernelTmaWarpSpecializedCooperativeEEENS5_IJNSA_ILi256EEENSA_ILi64EEENSA_ILi32EEEEEENS_12float_e4m3_tENS5_IJlSC_lEEESK_SL_NS4_8TiledMMAINS4_8MMA_AtomIJNS4_4SM904GMMA30MMA_64x64x32_F32E4M3E4M3_SS_TNILNSP_7ScaleInE1ELSR_1EEEEEENS4_6LayoutISD_NS5_IJSC_NSA_ILi0EEESV_EEEEENS5_IJNS4_10UnderscoreESY_SY_EEEEENS4_13SM90_TMA_LOADENS4_14ComposedLayoutINS4_7SwizzleILi1ELi4ELi3EEENS4_18smem_ptr_flag_bitsILi8EEENSU_INS5_IJNSA_ILi8EEESI_EEENS5_IJSI_SC_EEEEEEEvNS4_8identityENS4_23SM90_TMA_LOAD_MULTICASTES1B_vS1C_EENS_8epilogue10collective6detail29Sm90TmaWarpSpecializedAdapterINS1G_15DefaultEpilogueISK_SL_SL_NS1F_6thread17LinearCombinationISK_Li1EffLNS1K_9ScaleType4KindE0ELNS_15FloatRoundStyleE2ESK_EENS1_15EpilogueDefaultEEEEEvvEEEEvNT_6ParamsE)
        /*0020*/ 	.word	0x00000000
.L_16:


//--------------------- .nv.compat                --------------------------
	.section	.nv.compat,"",@"SHT_CUDA_COMPAT_INFO"
	.align	4
        /*0000*/ 	.byte	0x02, 0x09, 0x01, 0x00, 0x02, 0x02, 0x04, 0x00, 0x02, 0x05, 0x05, 0x00, 0x03, 0x07, 0x01, 0x01
        /*0010*/ 	.byte	0x02, 0x03, 0x01, 0x00, 0x02, 0x06, 0x01, 0x00, 0x04, 0x0b, 0x08, 0x00, 0x00, 0x00, 0x00, 0x00
        /*0020*/ 	.byte	0x00, 0x00, 0x00, 0x00


//--------------------- .nv.info._ZN7cutlass13device_kernelINS_4gemm6kernel13GemmUniversalIN4cute5tupleIJiiiiEEENS1_10collective13CollectiveMmaINS1_37MainloopSm90TmaGmmaWarpSpecializedFP8ILi4ENS5_IJNS4_1CILi2EEENSA_ILi1EEESC_EEENS1_35KernelTmaWarpSpecializedCooperativeEEENS5_IJNSA_ILi256EEENSA_ILi64EEENSA_ILi32EEEEEENS_12float_e4m3_tENS5_IJlSC_lEEESK_SL_NS4_8TiledMMAINS4_8MMA_AtomIJNS4_4SM904GMMA30MMA_64x64x32_F32E4M3E4M3_SS_TNILNSP_7ScaleInE1ELSR_1EEEEEENS4_6LayoutISD_NS5_IJSC_NSA_ILi0EEESV_EEEEENS5_IJNS4_10UnderscoreESY_SY_EEEEENS4_13SM90_TMA_LOADENS4_14ComposedLayoutINS4_7SwizzleILi1ELi4ELi3EEENS4_18smem_ptr_flag_bitsILi8EEENSU_INS5_IJNSA_ILi8EEESI_EEENS5_IJSI_SC_EEEEEEEvNS4_8identityENS4_23SM90_TMA_LOAD_MULTICASTES1B_vS1C_EENS_8epilogue10collective6detail29Sm90TmaWarpSpecializedAdapterINS1G_15DefaultEpilogueISK_SL_SL_NS1F_6thread17LinearCombinationISK_Li1EffLNS1K_9ScaleType4KindE0ELNS_15FloatRoundStyleE2ESK_EENS1_15EpilogueDefaultEEEEEvvEEEEvNT_6ParamsE --------------------------
	.section	.nv.info._ZN7cutlass13device_kernelINS_4gemm6kernel13GemmUniversalIN4cute5tupleIJiiiiEEENS1_10collective13CollectiveMmaINS1_37MainloopSm90TmaGmmaWarpSpecializedFP8ILi4ENS5_IJNS4_1CILi2EEENSA_ILi1EEESC_EEENS1_35KernelTmaWarpSpecializedCooperativeEEENS5_IJNSA_ILi256EEENSA_ILi64EEENSA_ILi32EEEEEENS_12float_e4m3_tENS5_IJlSC_lEEESK_SL_NS4_8TiledMMAINS4_8MMA_AtomIJNS4_4SM904GMMA30MMA_64x64x32_F32E4M3E4M3_SS_TNILNSP_7ScaleInE1ELSR_1EEEEEENS4_6LayoutISD_NS5_IJSC_NSA_ILi0EEESV_EEEEENS5_IJNS4_10UnderscoreESY_SY_EEEEENS4_13SM90_TMA_LOADENS4_14ComposedLayoutINS4_7SwizzleILi1ELi4ELi3EEENS4_18smem_ptr_flag_bitsILi8EEENSU_INS5_IJNSA_ILi8EEESI_EEENS5_IJSI_SC_EEEEEEEvNS4_8identityENS4_23SM90_TMA_LOAD_MULTICASTES1B_vS1C_EENS_8epilogue10collective6detail29Sm90TmaWarpSpecializedAdapterINS1G_15DefaultEpilogueISK_SL_SL_NS1F_6thread17LinearCombinationISK_Li1EffLNS1K_9ScaleType4KindE0ELNS_15FloatRoundStyleE2ESK_EENS1_15EpilogueDefaultEEEEEvvEEEEvNT_6ParamsE,"",@"SHT_CUDA_INFO"
	.sectionflags	@""
	.align	4


	//----- nvinfo : EIATTR_CUDA_API_VERSION
	.align		4
        /*0000*/ 	.byte	0x04, 0x37
        /*0002*/ 	.short	(.L_18 - .L_17)
.L_17:
        /*0004*/ 	.word	0x00000082


	//----- nvinfo : EIATTR_KPARAM_INFO
	.align		4
.L_18:
        /*0008*/ 	.byte	0x04, 0x17
        /*000a*/ 	.short	(.L_20 - .L_19)
.L_19:
        /*000c*/ 	.word	0x00000000
        /*0010*/ 	.short	0x0000
        /*0012*/ 	.short	0x0070
        /*0014*/ 	.byte	0x00, 0xf0, 0x01, 0x10


	//----- nvinfo : EIATTR_SPARSE_MMA_MASK
	.align		4
.L_20:
        /*0018*/ 	.byte	0x03, 0x50
        /*001a*/ 	.short	0x0000


	//----- nvinfo : EIATTR_MAXREG_COUNT
	.align		4
        /*001c*/ 	.byte	0x03, 0x1b
        /*001e*/ 	.short	0x00a8


	//----- nvinfo : EIATTR_NUM_BARRIERS
	.align		4
        /*0020*/ 	.byte	0x02, 0x4c
        /*0022*/ 	.byte	0x01
	.zero		1


	//----- nvinfo : EIATTR_MERCURY_ISA_VERSION
	.align		4
        /*0024*/ 	.byte	0x03, 0x5f
        /*0026*/ 	.short	0x0101


	//----- nvinfo : EIATTR_INT_WARP_WIDE_INSTR_OFFSETS
	.align		4
        /*0028*/ 	.byte	0x04, 0x31
        /*002a*/ 	.short	(.L_22 - .L_21)


	//   ....[0]....
.L_21:
        /*002c*/ 	.word	0x000004a0


	//   ....[1]....
        /*0030*/ 	.word	0x000004d0


	//   ....[2]....
        /*0034*/ 	.word	0x00000650


	//   ....[3]....
        /*0038*/ 	.word	0x00002d60


	//----- nvinfo : EIATTR_COOP_GROUP_MASK_REGIDS
	.align		4
.L_22:
        /*003c*/ 	.byte	0x04, 0x29
        /*003e*/ 	.short	(.L_24 - .L_23)


	//   ....[0]....
.L_23:
        /*0040*/ 	.word	0xffffffff


	//   ....[1]....
        /*0044*/ 	.word	0xffffffff


	//   ....[2]....
        /*0048*/ 	.word	0xffffffff


	//   ....[3]....
        /*004c*/ 	.word	0xffffffff


	//   ....[4]....
        /*0050*/ 	.word	0xffffffff


	//   ....[5]....
        /*0054*/ 	.word	0xffffffff


	//----- nvinfo : EIATTR_COOP_GROUP_INSTR_OFFSETS
	.align		4
.L_24:
        /*0058*/ 	.byte	0x04, 0x28
        /*005a*/ 	.short	(.L_26 - .L_25)


	//   ....[0]....
.L_25:
        /*005c*/ 	.word	0x00000060


	//   ....[1]....
        /*0060*/ 	.word	0x00000070


	//   ....[2]....
        /*0064*/ 	.word	0x00000130


	//   ....[3]....
        /*0068*/ 	.word	0x000002d0


	//   ....[4]....
        /*006c*/ 	.word	0x000007f0


	//   ....[5]....
        /*0070*/ 	.word	0x00001270


	//----- nvinfo : EIATTR_REG_RECONFIG
	.align		4
.L_26:
        /*0074*/ 	.byte	0x01, 0x54
	.zero		2


	//----- nvinfo : EIATTR_MBARRIER_INSTR_OFFSETS
	.align		4
        /*0078*/ 	.byte	0x04, 0x39
        /*007a*/ 	.short	(.L_28 - .L_27)


	//   ....[0]....
.L_27:
        /*007c*/ 	.word	0x00000230
        /*0080*/ 	.word	0x000000ff
        /*0084*/ 	.word	0x00000000
        /*0088*/ 	.short	0x0100
        /*008a*/ 	.byte	0x08
	.zero		1


	//   ....[1]....
        /*008c*/ 	.word	0x00000240
        /*0090*/ 	.word	0x000000ff
        /*0094*/ 	.word	0x00000020
        /*0098*/ 	.short	0x0100
        /*009a*/ 	.byte	0x08
	.zero		1


	//   ....[2]....
        /*009c*/ 	.word	0x00000250
        /*00a0*/ 	.word	0x000000ff
        /*00a4*/ 	.word	0x00000008
        /*00a8*/ 	.short	0x0100
        /*00aa*/ 	.byte	0x08
	.zero		1


	//   ....[3]....
        /*00ac*/ 	.word	0x00000260
        /*00b0*/ 	.word	0x000000ff
        /*00b4*/ 	.word	0x00000028
        /*00b8*/ 	.short	0x0100
        /*00ba*/ 	.byte	0x08
	.zero		1


	//   ....[4]....
        /*00bc*/ 	.word	0x00000270
        /*00c0*/ 	.word	0x000000ff
        /*00c4*/ 	.word	0x00000010
        /*00c8*/ 	.short	0x0100
        /*00ca*/ 	.byte	0x08
	.zero		1


	//   ....[5]....
        /*00cc*/ 	.word	0x00000280
        /*00d0*/ 	.word	0x000000ff
        /*00d4*/ 	.word	0x00000030
        /*00d8*/ 	.short	0x0100
        /*00da*/ 	.byte	0x08
	.zero		1


	//   ....[6]....
        /*00dc*/ 	.word	0x00000290
        /*00e0*/ 	.word	0x000000ff
        /*00e4*/ 	.word	0x00000018
        /*00e8*/ 	.short	0x0100
        /*00ea*/ 	.byte	0x08
	.zero		1


	//   ....[7]....
        /*00ec*/ 	.word	0x000002a0
        /*00f0*/ 	.word	0x000000ff
        /*00f4*/ 	.word	0x00000038
        /*00f8*/ 	.short	0x0100
        /*00fa*/ 	.byte	0x08
	.zero		1


	//   ....[8]....
        /*00fc*/ 	.word	0x000006e0
        /*0100*/ 	.word	0x000000ff
        /*0104*/ 	.word	0x00000050
        /*0108*/ 	.short	0x0100
        /*010a*/ 	.byte	0x06
	.zero		1


	//   ....[9]....
        /*010c*/ 	.word	0x00000780
        /*0110*/ 	.word	0x000000ff
        /*0114*/ 	.word	0x00000058
        /*0118*/ 	.short	0x0100
        /*011a*/ 	.byte	0x06
	.zero		1


	//   ....[10]....
        /*011c*/ 	.word	0x000017a0
        /*0120*/ 	.word	0x000000ff
        /*0124*/ 	.word	0x00000000
        /*0128*/ 	.short	0x010a
        /*012a*/ 	.byte	0x07
	.zero		1


	//   ....[11]....
        /*012c*/ 	.word	0x00001800
        /*0130*/ 	.word	0x000000ff
        /*0134*/ 	.word	0x00000000
        /*0138*/ 	.short	0x010a
        /*013a*/ 	.byte	0x07
	.zero		1


	//   ....[12]....
        /*013c*/ 	.word	0x00002110
        /*0140*/ 	.word	0x000000ff
        /*0144*/ 	.word	0x00000000
        /*0148*/ 	.short	0x010a
        /*014a*/ 	.byte	0x0c
	.zero		1


	//   ....[13]....
        /*014c*/ 	.word	0x00002150
        /*0150*/ 	.word	0x000000ff
        /*0154*/ 	.word	0x00000000
        /*0158*/ 	.short	0x010a
        /*015a*/ 	.byte	0x0c
	.zero		1


	//   ....[14]....
        /*015c*/ 	.word	0x00002770
        /*0160*/ 	.word	0x0000000e
        /*0164*/ 	.word	0x00000000
        /*0168*/ 	.short	0x0101
        /*016a*/ 	.byte	0x3f
	.zero		1


	//   ....[15]....
        /*016c*/ 	.word	0x00002de0
        /*0170*/ 	.word	0x0000000c
        /*0174*/ 	.word	0x00000000
        /*0178*/ 	.short	0x0101
        /*017a*/ 	.byte	0x3f
	.zero		1


	//   ....[16]....
        /*017c*/ 	.word	0x00008870
        /*0180*/ 	.word	0x00000015
        /*0184*/ 	.word	0x00000020
        /*0188*/ 	.short	0x010a
        /*018a*/ 	.byte	0x3f
	.zero		1


	//   ....[17]....
        /*018c*/ 	.word	0x00008c20
        /*0190*/ 	.word	0x00000007
        /*0194*/ 	.word	0x00000058
        /*0198*/ 	.short	0x0101
        /*019a*/ 	.byte	0x3f
	.zero		1


	//   ....[18]....
        /*019c*/ 	.word	0x00009330
        /*01a0*/ 	.word	0x00000005
        /*01a4*/ 	.word	0x00000000
        /*01a8*/ 	.short	0x010a
        /*01aa*/ 	.byte	0x3f
	.zero		1


	//   ....[19]....
        /*01ac*/ 	.word	0x000093b0
        /*01b0*/ 	.word	0x00000007
        /*01b4*/ 	.word	0x00000000
        /*01b8*/ 	.short	0x010a
        /*01ba*/ 	.byte	0x3f
	.zero		1


	//   ....[20]....
        /*01bc*/ 	.word	0x00009440
        /*01c0*/ 	.word	0x00000006
        /*01c4*/ 	.word	0x00000000
        /*01c8*/ 	.short	0x010a
        /*01ca*/ 	.byte	0x3f
	.zero		1


	//   ....[21]....
        /*01cc*/ 	.word	0x000094d0
        /*01d0*/ 	.word	0x00000003
        /*01d4*/ 	.word	0x00000000
        /*01d8*/ 	.short	0x010a
        /*01da*/ 	.byte	0x3f
	.zero		1


	//   ....[22]....
        /*01dc*/ 	.word	0x00009540
        /*01e0*/ 	.word	0x0000000d
        /*01e4*/ 	.word	0x00000000
        /*01e8*/ 	.short	0x010a
        /*01ea*/ 	.byte	0x3f
	.zero		1


	//   ....[23]....
        /*01ec*/ 	.word	0x000095a0
        /*01f0*/ 	.word	0x0000000f
        /*01f4*/ 	.word	0x00000000
        /*01f8*/ 	.short	0x010a
        /*01fa*/ 	.byte	0x3f
	.zero		1


	//   ....[24]....
        /*01fc*/ 	.word	0x00009670
        /*0200*/ 	.word	0x00000015
        /*0204*/ 	.word	0x00000020
        /*0208*/ 	.short	0x010a
        /*020a*/ 	.byte	0x3f
	.zero		1


	//   ....[25]....
        /*020c*/ 	.word	0x00009740
        /*0210*/ 	.word	0x00000005
        /*0214*/ 	.word	0x00000000
        /*0218*/ 	.short	0x010a
        /*021a*/ 	.byte	0x3f
	.zero		1


	//   ....[26]....
        /*021c*/ 	.word	0x00009790
        /*0220*/ 	.word	0x00000007
        /*0224*/ 	.word	0x00000000
        /*0228*/ 	.short	0x010a
        /*022a*/ 	.byte	0x3f
	.zero		1


	//   ....[27]....
        /*022c*/ 	.word	0x000097e0
        /*0230*/ 	.word	0x00000006
        /*0234*/ 	.word	0x00000000
        /*0238*/ 	.short	0x010a
        /*023a*/ 	.byte	0x3f
	.zero		1


	//----- nvinfo : EIATTR_NUM_MBARRIERS
	.align		4
.L_28:
        /*023c*/ 	.byte	0x03, 0x38
        /*023e*/ 	.short	0x000a


	//----- nvinfo : EIATTR_EXIT_INSTR_OFFSETS
	.align		4
        /*0240*/ 	.byte	0x04, 0x1c
        /*0242*/ 	.short	(.L_30 - .L_29)


	//   ....[0]....
.L_29:
        /*0244*/ 	.word	0x00000950


	//   ....[1]....
        /*0248*/ 	.word	0x00001140


	//   ....[2]....
        /*024c*/ 	.word	0x00007f80


	//   ....[3]....
        /*0250*/ 	.word	0x000084e0


	//   ....[4]....
        /*0254*/ 	.word	0x00009520


	//----- nvinfo : EIATTR_MAX_THREADS
	.align		4
.L_30:
        /*0258*/ 	.byte	0x04, 0x05
        /*025a*/ 	.short	(.L_32 - .L_31)
.L_31:
        /*025c*/ 	.word	0x00000180
        /*0260*/ 	.word	0x00000001
        /*0264*/ 	.word	0x00000001


	//----- nvinfo : EIATTR_CRS_STACK_SIZE
	.align		4
.L_32:
        /*0268*/ 	.byte	0x04, 0x1e
        /*026a*/ 	.short	(.L_34 - .L_33)
.L_33:
        /*026c*/ 	.word	0x00000000


	//----- nvinfo : EIATTR_CBANK_PARAM_SIZE
	.align		4
.L_34:
        /*0270*/ 	.byte	0x03, 0x19
        /*0272*/ 	.short	0x0470


	//----- nvinfo : EIATTR_PARAM_CBANK
	.align		4
        /*0274*/ 	.byte	0x04, 0x0a
        /*0276*/ 	.short	(.L_36 - .L_35)
	.align		4
.L_35:
        /*0278*/ 	.word	index@(.nv.constant0._ZN7cutlass13device_kernelINS_4gemm6kernel13GemmUniversalIN4cute5tupleIJiiiiEEENS1_10collective13CollectiveMmaINS1_37MainloopSm90TmaGmmaWarpSpecializedFP8ILi4ENS5_IJNS4_1CILi2EEENSA_ILi1EEESC_EEENS1_35KernelTmaWarpSpecializedCooperativeEEENS5_IJNSA_ILi256EEENSA_ILi64EEENSA_ILi32EEEEEENS_12float_e4m3_tENS5_IJlSC_lEEESK_SL_NS4_8TiledMMAINS4_8MMA_AtomIJNS4_4SM904GMMA30MMA_64x64x32_F32E4M3E4M3_SS_TNILNSP_7ScaleInE1ELSR_1EEEEEENS4_6LayoutISD_NS5_IJSC_NSA_ILi0EEESV_EEEEENS5_IJNS4_10UnderscoreESY_SY_EEEEENS4_13SM90_TMA_LOADENS4_14ComposedLayoutINS4_7SwizzleILi1ELi4ELi3EEENS4_18smem_ptr_flag_bitsILi8EEENSU_INS5_IJNSA_ILi8EEESI_EEENS5_IJSI_SC_EEEEEEEvNS4_8identityENS4_23SM90_TMA_LOAD_MULTICASTES1B_vS1C_EENS_8epilogue10collective6detail29Sm90TmaWarpSpecializedAdapterINS1G_15DefaultEpilogueISK_SL_SL_NS1F_6thread17LinearCombinationISK_Li1EffLNS1K_9ScaleType4KindE0ELNS_15FloatRoundStyleE2ESK_EENS1_15EpilogueDefaultEEEEEvvEEEEvNT_6ParamsE)
        /*027c*/ 	.short	0x0210
        /*027e*/ 	.short	0x0470


	//----- nvinfo : EIATTR_SW_WAR
	.align		4
.L_36:
        /*0280*/ 	.byte	0x04, 0x36
        /*0282*/ 	.short	(.L_38 - .L_37)
.L_37:
        /*0284*/ 	.word	0x00000008
.L_38:


//--------------------- .nv.callgraph             --------------------------
	.section	.nv.callgraph,"",@"SHT_CUDA_CALLGRAPH"
	.align	4
	.sectionentsize	8
	.align		4
        /*0000*/ 	.word	0x00000000
	.align		4
        /*0004*/ 	.word	0xffffffff
	.align		4
        /*0008*/ 	.word	0x00000000
	.align		4
        /*000c*/ 	.word	0xfffffffe
	.align		4
        /*0010*/ 	.word	0x00000000
	.align		4
        /*0014*/ 	.word	0xfffffffd
	.align		4
        /*0018*/ 	.word	0x00000000
	.align		4
        /*001c*/ 	.word	0xfffffffc


//--------------------- .nv.constant4             --------------------------
	.section	.nv.constant4,"a",@progbits
	.align	8
	.align		8
.nv.constant4:
        /*0000*/ 	.dword	_ZN39_INTERNAL_b3e3e09b_4_k_cu_e43eeea2_52794cuda3std3__45__cpo5beginE
	.align		8
        /*0008*/ 	.dword	_ZN39_INTERNAL_b3e3e09b_4_k_cu_e43eeea2_52794cuda3std3__45__cpo3endE
	.align		8
        /*0010*/ 	.dword	_ZN39_INTERNAL_b3e3e09b_4_k_cu_e43eeea2_52794cuda3std3__45__cpo6cbeginE
	.align		8
        /*0018*/ 	.dword	_ZN39_INTERNAL_b3e3e09b_4_k_cu_e43eeea2_52794cuda3std3__45__cpo4cendE
	.align		8
        /*0020*/ 	.dword	_ZN39_INTERNAL_b3e3e09b_4_k_cu_e43eeea2_52794cuda3std3__441_GLOBAL__N__b3e3e09b_4_k_cu_e43eeea2_52796ignoreE
	.align		8
        /*0028*/ 	.dword	_ZN39_INTERNAL_b3e3e09b_4_k_cu_e43eeea2_52794cuda3std3__419piecewise_constructE
	.align		8
        /*0030*/ 	.dword	_ZN39_INTERNAL_b3e3e09b_4_k_cu_e43eeea2_52794cuda3std3__48in_placeE
	.align		8
        /*0038*/ 	.dword	_ZN39_INTERNAL_b3e3e09b_4_k_cu_e43eeea2_52794cuda3std6ranges3__45__cpo4swapE
	.align		8
        /*0040*/ 	.dword	_ZN39_INTERNAL_b3e3e09b_4_k_cu_e43eeea2_52794cuda3std6ranges3__45__cpo9iter_moveE
	.align		8
        /*0048*/ 	.dword	_ZN39_INTERNAL_b3e3e09b_4_k_cu_e43eeea2_52794cute7productE
	.align		8
        /*0050*/ 	.dword	_ZN39_INTERNAL_b3e3e09b_4_k_cu_e43eeea2_52794cute1_E


//--------------------- .text._ZN7cutlass13device_kernelINS_4gemm6kernel13GemmUniversalIN4cute5tupleIJiiiiEEENS1_10collective13CollectiveMmaINS1_37MainloopSm90TmaGmmaWarpSpecializedFP8ILi4ENS5_IJNS4_1CILi2EEENSA_ILi1EEESC_EEENS1_35KernelTmaWarpSpecializedCooperativeEEENS5_IJNSA_ILi256EEENSA_ILi64EEENSA_ILi32EEEEEENS_12float_e4m3_tENS5_IJlSC_lEEESK_SL_NS4_8TiledMMAINS4_8MMA_AtomIJNS4_4SM904GMMA30MMA_64x64x32_F32E4M3E4M3_SS_TNILNSP_7ScaleInE1ELSR_1EEEEEENS4_6LayoutISD_NS5_IJSC_NSA_ILi0EEESV_EEEEENS5_IJNS4_10UnderscoreESY_SY_EEEEENS4_13SM90_TMA_LOADENS4_14ComposedLayoutINS4_7SwizzleILi1ELi4ELi3EEENS4_18smem_ptr_flag_bitsILi8EEENSU_INS5_IJNSA_ILi8EEESI_EEENS5_IJSI_SC_EEEEEEEvNS4_8identityENS4_23SM90_TMA_LOAD_MULTICASTES1B_vS1C_EENS_8epilogue10collective6detail29Sm90TmaWarpSpecializedAdapterINS1G_15DefaultEpilogueISK_SL_SL_NS1F_6thread17LinearCombinationISK_Li1EffLNS1K_9ScaleType4KindE0ELNS_15FloatRoundStyleE2ESK_EENS1_15EpilogueDefaultEEEEEvvEEEEvNT_6ParamsE --------------------------
	.section	.text._ZN7cutlass13device_kernelINS_4gemm6kernel13GemmUniversalIN4cute5tupleIJiiiiEEENS1_10collective13CollectiveMmaINS1_37MainloopSm90TmaGmmaWarpSpecializedFP8ILi4ENS5_IJNS4_1CILi2EEENSA_ILi1EEESC_EEENS1_35KernelTmaWarpSpecializedCooperativeEEENS5_IJNSA_ILi256EEENSA_ILi64EEENSA_ILi32EEEEEENS_12float_e4m3_tENS5_IJlSC_lEEESK_SL_NS4_8TiledMMAINS4_8MMA_AtomIJNS4_4SM904GMMA30MMA_64x64x32_F32E4M3E4M3_SS_TNILNSP_7ScaleInE1ELSR_1EEEEEENS4_6LayoutISD_NS5_IJSC_NSA_ILi0EEESV_EEEEENS5_IJNS4_10UnderscoreESY_SY_EEEEENS4_13SM90_TMA_LOADENS4_14ComposedLayoutINS4_7SwizzleILi1ELi4ELi3EEENS4_18smem_ptr_flag_bitsILi8EEENSU_INS5_IJNSA_ILi8EEESI_EEENS5_IJSI_SC_EEEEEEEvNS4_8identityENS4_23SM90_TMA_LOAD_MULTICASTES1B_vS1C_EENS_8epilogue10collective6detail29Sm90TmaWarpSpecializedAdapterINS1G_15DefaultEpilogueISK_SL_SL_NS1F_6thread17LinearCombinationISK_Li1EffLNS1K_9ScaleType4KindE0ELNS_15FloatRoundStyleE2ESK_EENS1_15EpilogueDefaultEEEEEvvEEEEvNT_6ParamsE,"ax",@progbits
	.align	128
.text._ZN7cutlass13device_kernelINS_4gemm6kernel13GemmUniversalIN4cute5tupleIJiiiiEEENS1_10collective13CollectiveMmaINS1_37MainloopSm90TmaGmmaWarpSpecializedFP8ILi4ENS5_IJNS4_1CILi2EEENSA_ILi1EEESC_EEENS1_35KernelTmaWarpSpecializedCooperativeEEENS5_IJNSA_ILi256EEENSA_ILi64EEENSA_ILi32EEEEEENS_12float_e4m3_tENS5_IJlSC_lEEESK_SL_NS4_8TiledMMAINS4_8MMA_AtomIJNS4_4SM904GMMA30MMA_64x64x32_F32E4M3E4M3_SS_TNILNSP_7ScaleInE1ELSR_1EEEEEENS4_6LayoutISD_NS5_IJSC_NSA_ILi0EEESV_EEEEENS5_IJNS4_10UnderscoreESY_SY_EEEEENS4_13SM90_TMA_LOADENS4_14ComposedLayoutINS4_7SwizzleILi1ELi4ELi3EEENS4_18smem_ptr_flag_bitsILi8EEENSU_INS5_IJNSA_ILi8EEESI_EEENS5_IJSI_SC_EEEEEEEvNS4_8identityENS4_23SM90_TMA_LOAD_MULTICASTES1B_vS1C_EENS_8epilogue10collective6detail29Sm90TmaWarpSpecializedAdapterINS1G_15DefaultEpilogueISK_SL_SL_NS1F_6thread17LinearCombinationISK_Li1EffLNS1K_9ScaleType4KindE0ELNS_15FloatRoundStyleE2ESK_EENS1_15EpilogueDefaultEEEEEvvEEEEvNT_6ParamsE:
        .type           _ZN7cutlass13device_kernelINS_4gemm6kernel13GemmUniversalIN4cute5tupleIJiiiiEEENS1_10collective13CollectiveMmaINS1_37MainloopSm90TmaGmmaWarpSpecializedFP8ILi4ENS5_IJNS4_1CILi2EEENSA_ILi1EEESC_EEENS1_35KernelTmaWarpSpecializedCooperativeEEENS5_IJNSA_ILi256EEENSA_ILi64EEENSA_ILi32EEEEEENS_12float_e4m3_tENS5_IJlSC_lEEESK_SL_NS4_8TiledMMAINS4_8MMA_AtomIJNS4_4SM904GMMA30MMA_64x64x32_F32E4M3E4M3_SS_TNILNSP_7ScaleInE1ELSR_1EEEEEENS4_6LayoutISD_NS5_IJSC_NSA_ILi0EEESV_EEEEENS5_IJNS4_10UnderscoreESY_SY_EEEEENS4_13SM90_TMA_LOADENS4_14ComposedLayoutINS4_7SwizzleILi1ELi4ELi3EEENS4_18smem_ptr_flag_bitsILi8EEENSU_INS5_IJNSA_ILi8EEESI_EEENS5_IJSI_SC_EEEEEEEvNS4_8identityENS4_23SM90_TMA_LOAD_MULTICASTES1B_vS1C_EENS_8epilogue10collective6detail29Sm90TmaWarpSpecializedAdapterINS1G_15DefaultEpilogueISK_SL_SL_NS1F_6thread17LinearCombinationISK_Li1EffLNS1K_9ScaleType4KindE0ELNS_15FloatRoundStyleE2ESK_EENS1_15EpilogueDefaultEEEEEvvEEEEvNT_6ParamsE,@function
        .size           _ZN7cutlass13device_kernelINS_4gemm6kernel13GemmUniversalIN4cute5tupleIJiiiiEEENS1_10collective13CollectiveMmaINS1_37MainloopSm90TmaGmmaWarpSpecializedFP8ILi4ENS5_IJNS4_1CILi2EEENSA_ILi1EEESC_EEENS1_35KernelTmaWarpSpecializedCooperativeEEENS5_IJNSA_ILi256EEENSA_ILi64EEENSA_ILi32EEEEEENS_12float_e4m3_tENS5_IJlSC_lEEESK_SL_NS4_8TiledMMAINS4_8MMA_AtomIJNS4_4SM904GMMA30MMA_64x64x32_F32E4M3E4M3_SS_TNILNSP_7ScaleInE1ELSR_1EEEEEENS4_6LayoutISD_NS5_IJSC_NSA_ILi0EEESV_EEEEENS5_IJNS4_10UnderscoreESY_SY_EEEEENS4_13SM90_TMA_LOADENS4_14ComposedLayoutINS4_7SwizzleILi1ELi4ELi3EEENS4_18smem_ptr_flag_bitsILi8EEENSU_INS5_IJNSA_ILi8EEESI_EEENS5_IJSI_SC_EEEEEEEvNS4_8identityENS4_23SM90_TMA_LOAD_MULTICASTES1B_vS1C_EENS_8epilogue10collective6detail29Sm90TmaWarpSpecializedAdapterINS1G_15DefaultEpilogueISK_SL_SL_NS1F_6thread17LinearCombinationISK_Li1EffLNS1K_9ScaleType4KindE0ELNS_15FloatRoundStyleE2ESK_EENS1_15EpilogueDefaultEEEEEvvEEEEvNT_6ParamsE,(.L_x_204 - _ZN7cutlass13device_kernelINS_4gemm6kernel13GemmUniversalIN4cute5tupleIJiiiiEEENS1_10collective13CollectiveMmaINS1_37MainloopSm90TmaGmmaWarpSpecializedFP8ILi4ENS5_IJNS4_1CILi2EEENSA_ILi1EEESC_EEENS1_35KernelTmaWarpSpecializedCooperativeEEENS5_IJNSA_ILi256EEENSA_ILi64EEENSA_ILi32EEEEEENS_12float_e4m3_tENS5_IJlSC_lEEESK_SL_NS4_8TiledMMAINS4_8MMA_AtomIJNS4_4SM904GMMA30MMA_64x64x32_F32E4M3E4M3_SS_TNILNSP_7ScaleInE1ELSR_1EEEEEENS4_6LayoutISD_NS5_IJSC_NSA_ILi0EEESV_EEEEENS5_IJNS4_10UnderscoreESY_SY_EEEEENS4_13SM90_TMA_LOADENS4_14ComposedLayoutINS4_7SwizzleILi1ELi4ELi3EEENS4_18smem_ptr_flag_bitsILi8EEENSU_INS5_IJNSA_ILi8EEESI_EEENS5_IJSI_SC_EEEEEEEvNS4_8identityENS4_23SM90_TMA_LOAD_MULTICASTES1B_vS1C_EENS_8epilogue10collective6detail29Sm90TmaWarpSpecializedAdapterINS1G_15DefaultEpilogueISK_SL_SL_NS1F_6thread17LinearCombinationISK_Li1EffLNS1K_9ScaleType4KindE0ELNS_15FloatRoundStyleE2ESK_EENS1_15EpilogueDefaultEEEEEvvEEEEvNT_6ParamsE)
        .other          _ZN7cutlass13device_kernelINS_4gemm6kernel13GemmUniversalIN4cute5tupleIJiiiiEEENS1_10collective13CollectiveMmaINS1_37MainloopSm90TmaGmmaWarpSpecializedFP8ILi4ENS5_IJNS4_1CILi2EEENSA_ILi1EEESC_EEENS1_35KernelTmaWarpSpecializedCooperativeEEENS5_IJNSA_ILi256EEENSA_ILi64EEENSA_ILi32EEEEEENS_12float_e4m3_tENS5_IJlSC_lEEESK_SL_NS4_8TiledMMAINS4_8MMA_AtomIJNS4_4SM904GMMA30MMA_64x64x32_F32E4M3E4M3_SS_TNILNSP_7ScaleInE1ELSR_1EEEEEENS4_6LayoutISD_NS5_IJSC_NSA_ILi0EEESV_EEEEENS5_IJNS4_10UnderscoreESY_SY_EEEEENS4_13SM90_TMA_LOADENS4_14ComposedLayoutINS4_7SwizzleILi1ELi4ELi3EEENS4_18smem_ptr_flag_bitsILi8EEENSU_INS5_IJNSA_ILi8EEESI_EEENS5_IJSI_SC_EEEEEEEvNS4_8identityENS4_23SM90_TMA_LOAD_MULTICASTES1B_vS1C_EENS_8epilogue10collective6detail29Sm90TmaWarpSpecializedAdapterINS1G_15DefaultEpilogueISK_SL_SL_NS1F_6thread17LinearCombinationISK_Li1EffLNS1K_9ScaleType4KindE0ELNS_15FloatRoundStyleE2ESK_EENS1_15EpilogueDefaultEEEEEvvEEEEvNT_6ParamsE,@"STO_CUDA_ENTRY STV_DEFAULT"
_ZN7cutlass13device_kernelINS_4gemm6kernel13GemmUniversalIN4cute5tupleIJiiiiEEENS1_10collective13CollectiveMmaINS1_37MainloopSm90TmaGmmaWarpSpecializedFP8ILi4ENS5_IJNS4_1CILi2EEENSA_ILi1EEESC_EEENS1_35KernelTmaWarpSpecializedCooperativeEEENS5_IJNSA_ILi256EEENSA_ILi64EEENSA_ILi32EEEEEENS_12float_e4m3_tENS5_IJlSC_lEEESK_SL_NS4_8TiledMMAINS4_8MMA_AtomIJNS4_4SM904GMMA30MMA_64x64x32_F32E4M3E4M3_SS_TNILNSP_7ScaleInE1ELSR_1EEEEEENS4_6LayoutISD_NS5_IJSC_NSA_ILi0EEESV_EEEEENS5_IJNS4_10UnderscoreESY_SY_EEEEENS4_13SM90_TMA_LOADENS4_14ComposedLayoutINS4_7SwizzleILi1ELi4ELi3EEENS4_18smem_ptr_flag_bitsILi8EEENSU_INS5_IJNSA_ILi8EEESI_EEENS5_IJSI_SC_EEEEEEEvNS4_8identityENS4_23SM90_TMA_LOAD_MULTICASTES1B_vS1C_EENS_8epilogue10collective6detail29Sm90TmaWarpSpecializedAdapterINS1G_15DefaultEpilogueISK_SL_SL_NS1F_6thread17LinearCombinationISK_Li1EffLNS1K_9ScaleType4KindE0ELNS_15FloatRoundStyleE2ESK_EENS1_15EpilogueDefaultEEEEEvvEEEEvNT_6ParamsE:
[----:B------:R-:W-:Y:S01]  /*0000*/  LDC R1, c[0x0][0x28] ;  /* 0x00000a00ff017b82 */ /* 0x000fe20000000800 */
[----:B------:R-:W0:Y:S01]  /*0010*/  S2R R0, SR_TID.X ;  /* 0x0000000000007919 */ /* 0x000e220000002100 */
[----:B------:R-:W-:Y:S01]  /*0020*/  ELECT P0, URZ, PT ;  /* 0x00000000003f782f */ /* 0x000fe20003800000 */
[----:B------:R-:W-:Y:S01]  /*0030*/  BSSY B0, `(.L_x_0) ;  /* 0x000000f000007945 */ /* 0x000fe20003800000 */
[--C-:B0-----:R-:W-:Y:S02]  /*0040*/  SHF.R.U32.HI R2, RZ, 0x5, R0.reuse ;  /* 0x00000005ff027819 */ /* 0x101fe40000011600 */
[----:B------:R-:W-:-:S03]  /*0050*/  SHF.R.U32.HI R3, RZ, 0x7, R0 ;  /* 0x00000007ff037819 */ /* 0x000fc60000011600 */
[----:B------:R-:W0:Y:S04]  /*0060*/  SHFL.IDX PT, R7, R2, RZ, 0x1f ;  /* 0x00001fff02077589 */ /* 0x000e2800000e0000 */
[----:B------:R-:W1:Y:S01]  /*0070*/  SHFL.IDX PT, R3, R3, RZ, 0x1f ;  /* 0x00001fff03037589 */ /* 0x000e6200000e0000 */
[----:B0-----:R-:W-:-:S13]  /*0080*/  ISETP.NE.OR P0, PT, R7, RZ, !P0 ;  /* 0x000000ff0700720c */ /* 0x001fda0004705670 */
[----:B-1----:R-:W-:Y:S05]  /*0090*/  @P0 BRA `(.L_x_1) ;  /* 0x0000000000200947 */ /* 0x002fea0003800000 */
[----:B------:R-:W-:Y:S02]  /*00a0*/  ULDC.64 UR4, c[0x0][0x198] ;  /* 0x0000660000047ab9 */ /* 0x000fe40000000a00 */
[----:B------:R-:W-:Y:S02]  /*00b0*/  UIADD3 UR6, UP0, UR4, 0xf0, URZ ;  /* 0x000000f004067890 */ /* 0x000fe4000ff1e03f */
[----:B------:R-:W-:Y:S02]  /*00c0*/  UIADD3 UR4, UP1, UR4, 0x1f0, URZ ;  /* 0x000001f004047890 */ /* 0x000fe4000ff3e03f */
[----:B------:R-:W-:Y:S02]  /*00d0*/  UIADD3.X UR7, URZ, UR5, URZ, UP0, !UPT ;  /* 0x000000053f077290 */ /* 0x000fe400087fe43f */
[----:B------:R-:W-:-:S07]  /*00e0*/  UIADD3.X UR5, URZ, UR5, URZ, UP1, !UPT ;  /* 0x000000053f057290 */ /* 0x000fce0008ffe43f */
[----:B------:R0:W-:Y:S02]  /*00f0*/  UTMACCTL.PF [UR6] ;  /* 0x00000000060079b9 */ /* 0x0001e40008040000 */
[----:B------:R0:W-:Y:S02]  /*0100*/  UTMACCTL.PF [UR4] ;  /* 0x00000000040079b9 */ /* 0x0001e40008040000 */
[----:B0-----:R-:W-:Y:S01]  /*0110*/  NOP ;  /* 0x0000000000007918 */ /* 0x001fe20000000000 */
.L_x_1:
[----:B------:R-:W-:Y:S05]  /*0120*/  BSYNC B0 ;  /* 0x0000000000007941 */ /* 0x000fea0003800000 */
.L_x_0:
[----:B------:R-:W0:Y:S02]  /*0130*/  SHFL.IDX PT, R4, R2, RZ, 0x1f ;  /* 0x00001fff02047589 */ /* 0x000e2400000e0000 */
[----:B0-----:R-:W-:-:S13]  /*0140*/  ISETP.NE.AND P0, PT, R4, RZ, PT ;  /* 0x000000ff0400720c */ /* 0x001fda0003f05270 */
[----:B------:R-:W-:Y:S05]  /*0150*/  @P0 BRA `(.L_x_2) ;  /* 0x0000000000580947 */ /* 0x000fea0003800000 */
[----:B------:R-:W0:Y:S01]  /*0160*/  S2UR UR8, SR_CgaCtaId ;  /* 0x00000000000879c3 */ /* 0x000e220000008800 */
[----:B------:R-:W-:Y:S01]  /*0170*/  UMOV UR4, 0x400 ;  /* 0x0000040000047882 */ /* 0x000fe20000000000 */
[----:B------:R-:W-:Y:S01]  /*0180*/  UMOV UR5, 0x1 ;  /* 0x0000000100057882 */ /* 0x000fe20000000000 */
[----:B------:R-:W-:Y:S01]  /*0190*/  UMOV UR6, 0x4 ;  /* 0x0000000400067882 */ /* 0x000fe20000000000 */
[----:B------:R-:W-:Y:S01]  /*01a0*/  ELECT P0, URZ, PT ;  /* 0x00000000003f782f */ /* 0x000fe20003800000 */
[----:B------:R-:W-:-:S04]  /*01b0*/  UIADD3 UR6, -UR6, 0x100000, URZ ;  /* 0x0010000006067890 */ /* 0x000fc8000fffe13f */
[----:B------:R-:W-:Y:S02]  /*01c0*/  USHF.L.U32 UR7, UR6, 0xb, URZ ;  /* 0x0000000b06077899 */ /* 0x000fe4000800063f */
[----:B------:R-:W-:Y:S02]  /*01d0*/  USHF.L.U32 UR6, UR6, 0x1, URZ ;  /* 0x0000000106067899 */ /* 0x000fe4000800063f */
[----:B0-----:R-:W-:Y:S02]  /*01e0*/  ULEA UR8, UR8, UR4, 0x18 ;  /* 0x0000000408087291 */ /* 0x001fe4000f8ec03f */
[----:B------:R-:W-:-:S04]  /*01f0*/  UIADD3 UR4, -UR5, 0x100000, URZ ;  /* 0x0010000005047890 */ /* 0x000fc8000fffe13f */
[----:B------:R-:W-:Y:S02]  /*0200*/  USHF.L.U32 UR5, UR4, 0xb, URZ ;  /* 0x0000000b04057899 */ /* 0x000fe4000800063f */
[----:B------:R-:W-:Y:S01]  /*0210*/  USHF.L.U32 UR4, UR4, 0x1, URZ ;  /* 0x0000000104047899 */ /* 0x000fe2000800063f */
[----:B------:R-:W0:Y:S11]  /*0220*/  FENCE.VIEW.ASYNC.S ;  /* 0x00000000000073c6 */ /* 0x000e360000000000 */
[----:B0-----:R0:W1:Y:S01]  /*0230*/  SYNCS.EXCH.64 URZ, [UR8], UR4 ;  /* 0x00000004083f75b2 */ /* 0x0010620008000100 */
[----:B------:R0:W2:Y:S01]  /*0240*/  SYNCS.EXCH.64 URZ, [UR8+0x20], UR6 ;  /* 0x00002006083f75b2 */ /* 0x0000a20008000100 */
[----:B------:R0:W3:Y:S01]  /*0250*/  SYNCS.EXCH.64 URZ, [UR8+0x8], UR4 ;  /* 0x00000804083f75b2 */ /* 0x0000e20008000100 */
[----:B------:R0:W4:Y:S01]  /*0260*/  SYNCS.EXCH.64 URZ, [UR8+0x28], UR6 ;  /* 0x00002806083f75b2 */ /* 0x0001220008000100 */
[----:B------:R0:W0:Y:S01]  /*0270*/  SYNCS.EXCH.64 URZ, [UR8+0x10], UR4 ;  /* 0x00001004083f75b2 */ /* 0x0000220008000100 */
[----:B------:R0:W0:Y:S01]  /*0280*/  SYNCS.EXCH.64 URZ, [UR8+0x30], UR6 ;  /* 0x00003006083f75b2 */ /* 0x0000220008000100 */
[----:B------:R0:W0:Y:S01]  /*0290*/  SYNCS.EXCH.64 URZ, [UR8+0x18], UR4 ;  /* 0x00001804083f75b2 */ /* 0x0000220008000100 */
[----:B------:R0:W0:Y:S01]  /*02a0*/  SYNCS.EXCH.64 URZ, [UR8+0x38], UR6 ;  /* 0x00003806083f75b2 */ /* 0x0000220008000100 */
[----:B------:R-:W-:Y:S01]  /*02b0*/  NOP ;  /* 0x0000000000007918 */ /* 0x000fe20000000000 */
.L_x_2:
[----:B------:R-:W-:Y:S01]  /*02c0*/  SHF.R.S32.HI R5, RZ, 0x1f, R0 ;  /* 0x0000001fff057819 */ /* 0x000fe20000011400 */
[----:B------:R-:W5:Y:S01]  /*02d0*/  SHFL.IDX PT, R2, R2, RZ, 0x1f ;  /* 0x00001fff02027589 */ /* 0x000f6200000e0000 */
[----:B0-----:R-:W0:Y:S01]  /*02e0*/  S2UR UR8, SR_CTAID.X ;  /* 0x00000000000879c3 */ /* 0x001e220000002500 */
[----:B------:R-:W-:Y:S02]  /*02f0*/  ELECT P0, URZ, PT ;  /* 0x00000000003f782f */ /* 0x000fe40003800000 */
[----:B------:R-:W-:Y:S01]  /*0300*/  LEA.HI R5, R5, R0, RZ, 0x7 ;  /* 0x0000000005057211 */ /* 0x000fe200078f38ff */
[----:B------:R-:W1:Y:S01]  /*0310*/  S2R R8, SR_CTAID.Y ;  /* 0x0000000000087919 */ /* 0x000e620000002600 */
[----:B------:R-:W-:Y:S01]  /*0320*/  SHF.R.S32.HI R11, RZ, 0x1f, R4 ;  /* 0x0000001fff0b7819 */ /* 0x000fe20000011404 */
[----:B------:R-:W-:Y:S01]  /*0330*/  ULDC UR4, c[0x0][0x150] ;  /* 0x0000540000047ab9 */ /* 0x000fe20000000800 */
[----:B------:R-:W-:Y:S01]  /*0340*/  LOP3.LUT R5, R5, 0xffffff80, RZ, 0xc0, !PT ;  /* 0xffffff8005057812 */ /* 0x000fe200078ec0ff */
[----:B------:R-:W-:Y:S01]  /*0350*/  VIADD R16, R3, 0xffffffff ;  /* 0xffffffff03107836 */ /* 0x000fe20000000000 */
[----:B------:R-:W-:Y:S01]  /*0360*/  LEA.HI R11, R11, R4, RZ, 0x2 ;  /* 0x000000040b0b7211 */ /* 0x000fe200078f10ff */
[----:B------:R-:W2:Y:S01]  /*0370*/  LDC R12, c[0x0][0x144] ;  /* 0x00005100ff0c7b82 */ /* 0x000ea20000000800 */
[----:B------:R-:W-:Y:S01]  /*0380*/  NOP ;  /* 0x0000000000007918 */ /* 0x000fe20000000000 */
[----:B------:R-:W-:Y:S01]  /*0390*/  IMAD.IADD R6, R0, 0x1, -R5 ;  /* 0x0000000100067824 */ /* 0x000fe200078e0a05 */
[----:B------:R-:W-:Y:S01]  /*03a0*/  LOP3.LUT R11, R11, 0x3ffffffc, RZ, 0xc0, !PT ;  /* 0x3ffffffc0b0b7812 */ /* 0x000fe200078ec0ff */
[----:B------:R-:W-:Y:S01]  /*03b0*/  NOP ;  /* 0x0000000000007918 */ /* 0x000fe20000000000 */
[----:B------:R-:W-:-:S02]  /*03c0*/  ISETP.NE.AND P4, PT, R3, RZ, PT ;  /* 0x000000ff0300720c */ /* 0x000fc40003f85270 */
[----:B------:R-:W-:Y:S01]  /*03d0*/  SHF.R.S32.HI R5, RZ, 0x1f, R6 ;  /* 0x0000001fff057819 */ /* 0x000fe20000011406 */
[----:B------:R-:W-:Y:S01]  /*03e0*/  IMAD.IADD R4, R4, 0x1, -R11 ;  /* 0x0000000104047824 */ /* 0x000fe200078e0a0b */
[----:B------:R-:W3:Y:S01]  /*03f0*/  LDC R14, c[0x0][0x140] ;  /* 0x00005000ff0e7b82 */ /* 0x000ee20000000800 */
[----:B------:R-:W-:Y:S02]  /*0400*/  ISETP.GE.U32.AND P6, PT, R16, 0x2, PT ;  /* 0x000000021000780c */ /* 0x000fe40003fc6070 */
[----:B------:R-:W-:Y:S02]  /*0410*/  LEA.HI R5, R5, R6, RZ, 0x3 ;  /* 0x0000000605057211 */ /* 0x000fe400078f18ff */
[----:B-----5:R-:W-:Y:S02]  /*0420*/  ISETP.NE.OR P0, PT, R2, RZ, !P0 ;  /* 0x000000ff0200720c */ /* 0x020fe40004705670 */
[--C-:B------:R-:W-:Y:S01]  /*0430*/  SHF.R.S32.HI R2, RZ, 0x3, R5.reuse ;  /* 0x00000003ff027819 */ /* 0x100fe20000011405 */
[----:B------:R-:W5:Y:S01]  /*0440*/  LDC R13, c[0x0][0x148] ;  /* 0x00005200ff0d7b82 */ /* 0x000f620000000800 */
[----:B------:R-:W-:-:S02]  /*0450*/  SHF.R.S32.HI R5, RZ, 0x1f, R5 ;  /* 0x0000001fff057819 */ /* 0x000fc40000011405 */
[----:B0-----:R-:W-:Y:S02]  /*0460*/  I2FP.F32.U32 R10, UR8 ;  /* 0x00000008000a7c45 */ /* 0x001fe40008201000 */
[----:B------:R-:W-:-:S03]  /*0470*/  LEA.HI R5, R5, R2, RZ, 0x2 ;  /* 0x0000000205057211 */ /* 0x000fc600078f10ff */
[----:B------:R-:W-:Y:S01]  /*0480*/  FMUL R10, R10, UR4 ;  /* 0x000000040a0a7c20 */ /* 0x000fe20008400000 */
[----:B------:R-:W-:Y:S01]  /*0490*/  LOP3.LUT R5, R5, 0xfffffffc, RZ, 0xc0, !PT ;  /* 0xfffffffc05057812 */ /* 0x000fe200078ec0ff */
[----:B------:R-:W-:Y:S01]  /*04a0*/  VOTEU.ALL UP0, P0 ;  /* 0x00000000003f7886 */ /* 0x000fe20000000000 */
[----:B-1----:R-:W-:Y:S01]  /*04b0*/  I2FP.F32.U32 R11, R8 ;  /* 0x00000008000b7245 */ /* 0x002fe20000201000 */
[----:B------:R-:W-:Y:S01]  /*04c0*/  ULDC UR4, c[0x0][0x154] ;  /* 0x0000550000047ab9 */ /* 0x000fe20000000800 */
[----:B------:R-:W-:Y:S01]  /*04d0*/  VOTEU.ALL UP1, P0 ;  /* 0x00000000003f7886 */ /* 0x000fe20000020000 */
[----:B------:R-:W0:Y:S01]  /*04e0*/  F2I.U32.TRUNC.NTZ R10, R10 ;  /* 0x0000000a000a7305 */ /* 0x000e22000020f000 */
[----:B------:R-:W-:Y:S01]  /*04f0*/  IMAD.IADD R5, R2, 0x1, -R5 ;  /* 0x0000000102057824 */ /* 0x000fe200078e0a05 */
[----:B------:R-:W1:Y:S01]  /*0500*/  @!UP0 S2UR UR7, SR_CgaCtaId ;  /* 0x00000000000789c3 */ /* 0x000e620000008800 */
[----:B------:R-:W-:Y:S01]  /*0510*/  @!UP0 UMOV UR6, 0x400 ;  /* 0x0000040000068882 */ /* 0x000fe20000000000 */
[----:B---3--:R-:W-:Y:S01]  /*0520*/  ISETP.EQ.U32.AND P2, PT, R14, 0x1, PT ;  /* 0x000000010e00780c */ /* 0x008fe20003f42070 */
[----:B------:R-:W-:-:S05]  /*0530*/  IMAD R5, R4, 0x4, R5 ;  /* 0x0000000404057824 */ /* 0x000fca00078e0205 */
[----:B------:R-:W-:-:S04]  /*0540*/  LEA.HI R2, R5, R5, RZ, 0x1 ;  /* 0x0000000505027211 */ /* 0x000fc800078f08ff */
[----:B------:R-:W-:Y:S01]  /*0550*/  LOP3.LUT R4, R2, 0xfffffffe, RZ, 0xc0, !PT ;  /* 0xfffffffe02047812 */ /* 0x000fe200078ec0ff */
[----:B0-----:R-:W-:Y:S02]  /*0560*/  IMAD.MOV R15, RZ, RZ, -R10 ;  /* 0x000000ffff0f7224 */ /* 0x001fe400078e0a0a */
[----:B------:R-:W-:Y:S01]  /*0570*/  FMUL R10, R11, UR4 ;  /* 0x000000040b0a7c20 */ /* 0x000fe20008400000 */
[----:B------:R-:W-:Y:S01]  /*0580*/  SHF.R.S32.HI R2, RZ, 0x1f, R7 ;  /* 0x0000001fff027819 */ /* 0x000fe20000011407 */
[----:B------:R-:W-:Y:S01]  /*0590*/  UMOV UR4, 0x20 ;  /* 0x0000002000047882 */ /* 0x000fe20000000000 */
[----:B--2---:R-:W-:Y:S01]  /*05a0*/  IMAD R12, R12, R15, UR8 ;  /* 0x000000080c0c7e24 */ /* 0x004fe2000f8e020f */
[----:B------:R-:W-:-:S04]  /*05b0*/  @!UP0 UIADD3 UR4, -UR4, 0x100000, URZ ;  /* 0x0010000004048890 */ /* 0x000fc8000fffe13f */
[----:B------:R-:W-:Y:S02]  /*05c0*/  @!UP0 USHF.L.U32 UR5, UR4, 0xb, URZ ;  /* 0x0000000b04058899 */ /* 0x000fe4000800063f */
[----:B------:R-:W-:Y:S01]  /*05d0*/  @!UP0 USHF.L.U32 UR4, UR4, 0x1, URZ ;  /* 0x0000000104048899 */ /* 0x000fe2000800063f */
[C---:B------:R-:W-:Y:S01]  /*05e0*/  IMAD.IADD R11, R5.reuse, 0x1, -R4 ;  /* 0x00000001050b7824 */ /* 0x040fe200078e0a04 */
[----:B------:R-:W0:Y:S01]  /*05f0*/  F2I.U32.TRUNC.NTZ R10, R10 ;  /* 0x0000000a000a7305 */ /* 0x000e22000020f000 */
[----:B------:R-:W-:Y:S01]  /*0600*/  LEA.HI R2, R2, R7, RZ, 0x2 ;  /* 0x0000000702027211 */ /* 0x000fe200078f10ff */
[----:B------:R-:W-:Y:S02]  /*0610*/  IMAD.SHL.U32 R4, R5, 0x4, RZ ;  /* 0x0000000405047824 */ /* 0x000fe400078e00ff */
[----:B------:R-:W-:Y:S01]  /*0620*/  ISETP.NE.AND P3, PT, R11, R12, PT ;  /* 0x0000000c0b00720c */ /* 0x000fe20003f65270 */
[----:B-1----:R-:W-:Y:S01]  /*0630*/  @!UP0 ULEA UR6, UR7, UR6, 0x18 ;  /* 0x0000000607068291 */ /* 0x002fe2000f8ec03f */
[----:B------:R-:W-:Y:S01]  /*0640*/  LOP3.LUT R2, R2, 0xfffffffc, RZ, 0xc0, !PT ;  /* 0xfffffffc02027812 */ /* 0x000fe200078ec0ff */
[----:B------:R-:W-:Y:S01]  /*0650*/  VOTEU.ALL UP0, P0 ;  /* 0x00000000003f7886 */ /* 0x000fe20000000000 */
[----:B------:R-:W-:-:S02]  /*0660*/  LOP3.LUT R5, R5, 0xc, R4, 0x78, !PT ;  /* 0x0000000c05057812 */ /* 0x000fc400078e7804 */
[----:B------:R-:W-:Y:S01]  /*0670*/  LOP3.LUT P0, RZ, R6, 0x7, RZ, 0xc0, !PT ;  /* 0x0000000706ff7812 */ /* 0x000fe2000780c0ff */
[----:B------:R-:W-:Y:S02]  /*0680*/  IMAD.IADD R7, R7, 0x1, -R2 ;  /* 0x0000000107077824 */ /* 0x000fe400078e0a02 */
[----:B------:R-:W-:Y:S01]  /*0690*/  IMAD.MOV.U32 R6, RZ, RZ, 0x1 ;  /* 0x00000001ff067424 */ /* 0x000fe200078e00ff */
[----:B------:R-:W-:Y:S01]  /*06a0*/  ISETP.LT.U32.AND P0, PT, R5, 0x2, !P0 ;  /* 0x000000020500780c */ /* 0x000fe20004701070 */
[----:B0-----:R-:W-:Y:S01]  /*06b0*/  IMAD.MOV R20, RZ, RZ, -R10 ;  /* 0x000000ffff147224 */ /* 0x001fe200078e0a0a */
[----:B------:R-:W-:Y:S01]  /*06c0*/  ISETP.NE.AND P1, PT, R7, 0x3, PT ;  /* 0x000000030700780c */ /* 0x000fe20003f25270 */
[----:B------:R-:W0:Y:S02]  /*06d0*/  FENCE.VIEW.ASYNC.S ;  /* 0x00000000000073c6 */ /* 0x000e240000000000 */
[----:B0-----:R0:W1:Y:S01]  /*06e0*/  @!UP0 SYNCS.EXCH.64 URZ, [UR6+0x50], UR4 ;  /* 0x00005004063f85b2 */ /* 0x0010620008000100 */
[----:B------:R-:W-:Y:S01]  /*06f0*/  @P3 LEA.HI R2, R5, R5, RZ, 0x1 ;  /* 0x0000000505023211 */ /* 0x000fe200078f08ff */
[----:B-----5:R-:W-:Y:S01]  /*0700*/  IMAD R11, R13, R20, R8 ;  /* 0x000000140d0b7224 */ /* 0x020fe200078e0208 */
[----:B------:R-:W-:-:S02]  /*0710*/  ISETP.EQ.OR P1, PT, R7, RZ, !P1 ;  /* 0x000000ff0700720c */ /* 0x000fc40004f22670 */
[----:B------:R-:W-:Y:S02]  /*0720*/  @P3 SHF.R.S32.HI R2, RZ, 0x1, R2 ;  /* 0x00000001ff023819 */ /* 0x000fe40000011402 */
[----:B------:R-:W-:Y:S02]  /*0730*/  ISETP.EQ.AND P1, PT, R3, RZ, P1 ;  /* 0x000000ff0300720c */ /* 0x000fe40000f22270 */
[----:B------:R-:W-:Y:S02]  /*0740*/  @P3 ISETP.NE.AND P5, PT, R2, R11, PT ;  /* 0x0000000b0200320c */ /* 0x000fe40003fa5270 */
[----:B------:R-:W-:Y:S02]  /*0750*/  SEL R3, RZ, 0x1, !P0 ;  /* 0x00000001ff037807 */ /* 0x000fe40004000000 */
[----:B------:R-:W-:Y:S02]  /*0760*/  @P3 SEL R6, RZ, 0x1, P5 ;  /* 0x00000001ff063807 */ /* 0x000fe40002800000 */
[----:B------:R-:W-:Y:S01]  /*0770*/  SEL R4, RZ, 0x1, !P1 ;  /* 0x00000001ff047807 */ /* 0x000fe20004800000 */
[----:B------:R0:W2:Y:S01]  /*0780*/  @!UP1 SYNCS.EXCH.64 URZ, [UR6+0x58], UR4 ;  /* 0x00005804063f95b2 */ /* 0x0000a20008000100 */
[----:B------:R-:W-:Y:S01]  /*0790*/  LOP3.LUT R6, R6, R3, RZ, 0xc0, !PT ;  /* 0x0000000306067212 */ /* 0x000fe200078ec0ff */
[----:B------:R-:W-:Y:S01]  /*07a0*/  NOP ;  /* 0x0000000000007918 */ /* 0x000fe20000000000 */
[----:B------:R-:W-:Y:S01]  /*07b0*/  SEL R4, R4, 0x2, P6 ;  /* 0x0000000204047807 */ /* 0x000fe20003000000 */
[----:B------:R-:W-:Y:S06]  /*07c0*/  @!P2 BRA `(.L_x_3) ;  /* 0x000000000008a947 */ /* 0x000fec0003800000 */
[----:B-12-4-:R-:W-:Y:S01]  /*07d0*/  UCGABAR_ARV ;  /* 0x00000000000079c7 */ /* 0x016fe20008000000 */
[----:B------:R-:W-:Y:S05]  /*07e0*/  BRA `(.L_x_4) ;  /* 0x0000000000047947 */ /* 0x000fea0003800000 */
.L_x_3:
[----:B-12-4-:R-:W-:Y:S01]  /*07f0*/  NOP ;  /* 0x0000000000007918 */ /* 0x016fe20000000000 */
.L_x_4:
[----:B------:R-:W1:Y:S01]  /*0800*/  LDC R2, c[0x0][0x65c] ;  /* 0x00019700ff027b82 */ /* 0x000e620000000800 */
[----:B------:R-:W-:Y:S01]  /*0810*/  IMAD.MOV.U32 R3, RZ, RZ, RZ ;  /* 0x000000ffff037224 */ /* 0x000fe200078e00ff */
[----:B-1----:R-:W-:Y:S01]  /*0820*/  ISETP.NE.AND P3, PT, R2, 0x1, PT ;  /* 0x000000010200780c */ /* 0x002fe20003f65270 */
[----:B------:R-:W-:-:S12]  /*0830*/  IMAD.U32 R2, RZ, RZ, UR8 ;  /* 0x00000008ff027e24 */ /* 0x000fd8000f8e00ff */
[----:B------:R-:W1:Y:S01]  /*0840*/  @P3 LDC R15, c[0x0][0x10] ;  /* 0x00000400ff0f3b82 */ /* 0x000e620000000800 */
[----:B------:R-:W-:Y:S02]  /*0850*/  @P3 IMAD.MOV.U32 R9, RZ, RZ, RZ ;  /* 0x000000ffff093224 */ /* 0x000fe400078e00ff */
[----:B------:R-:W-:-:S05]  /*0860*/  @P3 IMAD.MOV.U32 R17, RZ, RZ, RZ ;  /* 0x000000ffff113224 */ /* 0x000fca00078e00ff */
[----:B------:R-:W2:Y:S01]  /*0870*/  @!P3 LDC R11, c[0x0][0xc] ;  /* 0x00000300ff0bbb82 */ /* 0x000ea20000000800 */
[----:B-1----:R-:W-:-:S04]  /*0880*/  @P3 IMAD.WIDE.U32 R14, R15, UR8, R8 ;  /* 0x000000080f0e3c25 */ /* 0x002fc8000f8e0008 */
[----:B--2---:R-:W-:-:S04]  /*0890*/  @!P3 IMAD.WIDE.U32 R10, R8, R11, R2 ;  /* 0x0000000b080ab225 */ /* 0x004fc800078e0002 */
[----:B------:R-:W-:Y:S02]  /*08a0*/  @P3 IMAD.MOV.U32 R2, RZ, RZ, R14 ;  /* 0x000000ffff023224 */ /* 0x000fe400078e000e */
[----:B------:R-:W-:Y:S02]  /*08b0*/  @P3 IMAD.IADD R3, R15, 0x1, R17 ;  /* 0x000000010f033824 */ /* 0x000fe400078e0211 */
[----:B------:R-:W-:Y:S02]  /*08c0*/  @!P3 IMAD.MOV.U32 R2, RZ, RZ, R10 ;  /* 0x000000ffff02b224 */ /* 0x000fe400078e000a */
[----:B------:R-:W-:Y:S01]  /*08d0*/  @!P3 IMAD.MOV.U32 R3, RZ, RZ, R11 ;  /* 0x000000ffff03b224 */ /* 0x000fe200078e000b */
[----:B------:R-:W-:Y:S06]  /*08e0*/  @!P2 BRA `(.L_x_5) ;  /* 0x00000000000ca947 */ /* 0x000fec0003800000 */
[----:B------:R-:W-:Y:S01]  /*08f0*/  UCGABAR_WAIT ;  /* 0x0000000000007dc7 */ /* 0x000fe20008000000 */
[----:B------:R-:W-:Y:S01]  /*0900*/  CCTL.IVALL ;  /* 0x00000000ff00798f */ /* 0x000fe20002000000 */
[----:B------:R-:W-:Y:S05]  /*0910*/  BRA `(.L_x_6) ;  /* 0x0000000000047947 */ /* 0x000fea0003800000 */
.L_x_5:
[----:B------:R-:W-:Y:S06]  /*0920*/  BAR.SYNC.DEFER_BLOCKING 0x0 ;  /* 0x0000000000007b1d */ /* 0x000fec0000010000 */
.L_x_6:
[----:B------:R-:W-:Y:S05]  /*0930*/  @!P4 BRA `(.L_x_7) ;  /* 0x000000740094c947 */ /* 0x000fea0003800000 */
[----:B------:R-:W-:-:S13]  /*0940*/  ISETP.GT.U32.AND P0, PT, R16, 0x1, PT ;  /* 0x000000011000780c */ /* 0x000fda0003f04070 */
[----:B0-----:R-:W-:Y:S05]  /*0950*/  @P0 EXIT ;  /* 0x000000000000094d */ /* 0x001fea0003800000 */
[----:B------:R-:W-:Y:S01]  /*0960*/  ULDC.64 UR4, c[0x0][0x650] ;  /* 0x0001940000047ab9 */ /* 0x000fe20000000a00 */
[----:B------:R-:W-:Y:S01]  /*0970*/  PRMT R14, RZ, 0x7610, R14 ;  /* 0x00007610ff0e7816 */ /* 0x000fe2000000000e */
[----:B------:R-:W-:Y:S01]  /*0980*/  IMAD.MOV.U32 R11, RZ, RZ, -0x1 ;  /* 0xffffffffff0b7424 */ /* 0x000fe200078e00ff */
[----:B------:R-:W-:Y:S01]  /*0990*/  ISETP.GE.U32.AND P0, PT, R2, UR4, PT ;  /* 0x0000000402007c0c */ /* 0x000fe2000bf06070 */
[----:B------:R-:W-:Y:S02]  /*09a0*/  IMAD.MOV.U32 R10, RZ, RZ, -0x1 ;  /* 0xffffffffff0a7424 */ /* 0x000fe400078e00ff */
[----:B------:R-:W-:Y:S01]  /*09b0*/  IMAD.MOV.U32 R7, RZ, RZ, -0x1 ;  /* 0xffffffffff077424 */ /* 0x000fe200078e00ff */
[----:B------:R-:W-:-:S13]  /*09c0*/  ISETP.GE.U32.AND.EX P0, PT, R3, UR5, PT, P0 ;  /* 0x0000000503007c0c */ /* 0x000fda000bf06100 */
[----:B------:R-:W-:Y:S05]  /*09d0*/  @P0 BRA `(.L_x_8) ;  /* 0x0000000400280947 */ /* 0x000fea0003800000 */
[----:B------:R-:W0:Y:S01]  /*09e0*/  LDC.64 R22, c[0x0][0x628] ;  /* 0x00018a00ff167b82 */ /* 0x000e220000000a00 */
[----:B------:R-:W-:Y:S02]  /*09f0*/  IMAD.MOV.U32 R10, RZ, RZ, R2 ;  /* 0x000000ffff0a7224 */ /* 0x000fe400078e0002 */
[----:B------:R-:W-:-:S05]  /*0a00*/  IMAD.MOV.U32 R11, RZ, RZ, R3 ;  /* 0x000000ffff0b7224 */ /* 0x000fca00078e0003 */
[----:B------:R-:W1:Y:S08]  /*0a10*/  LDC R18, c[0x0][0x630] ;  /* 0x00018c00ff127b82 */ /* 0x000e700000000800 */
[----:B------:R-:W2:Y:S01]  /*0a20*/  LDC.64 R24, c[0x0][0x620] ;  /* 0x00018800ff187b82 */ /* 0x000ea20000000a00 */
[----:B0-----:R-:W-:-:S04]  /*0a30*/  ISETP.NE.U32.AND P0, PT, R22, RZ, PT ;  /* 0x000000ff1600720c */ /* 0x001fc80003f05070 */
[----:B------:R-:W-:-:S13]  /*0a40*/  ISETP.NE.AND.EX P0, PT, R23, RZ, PT, P0 ;  /* 0x000000ff1700720c */ /* 0x000fda0003f05300 */
[----:B-12---:R-:W-:Y:S05]  /*0a50*/  @!P0 BRA `(.L_x_9) ;  /* 0x0000000000288947 */ /* 0x006fea0003800000 */
[----:B------:R-:W0:Y:S02]  /*0a60*/  LDC R7, c[0x0][0x634] ;  /* 0x00018d00ff077b82 */ /* 0x000e240000000800 */
[----:B0-----:R-:W-:-:S05]  /*0a70*/  IADD3 R7, P0, R2, R7, RZ ;  /* 0x0000000702077210 */ /* 0x001fca0007f1e0ff */
[----:B------:R-:W-:-:S04]  /*0a80*/  IMAD.X R19, RZ, RZ, R3, P0 ;  /* 0x000000ffff137224 */ /* 0x000fc800000e0603 */
[----:B------:R-:W-:-:S04]  /*0a90*/  IMAD.WIDE.U32 R10, R19, R22, RZ ;  /* 0x00000016130a7225 */ /* 0x000fc800078e00ff */
[----:B------:R-:W-:-:S04]  /*0aa0*/  IMAD.WIDE.U32 R14, P0, R7, R23, R10 ;  /* 0x00000017070e7225 */ /* 0x000fc8000780000a */
[----:B------:R-:W-:-:S04]  /*0ab0*/  IMAD.WIDE.U32 R10, R7, R22, RZ ;  /* 0x00000016070a7225 */ /* 0x000fc800078e00ff */
[----:B------:R-:W-:Y:S01]  /*0ac0*/  IMAD.X R17, RZ, RZ, RZ, P0 ;  /* 0x000000ffff117224 */ /* 0x000fe200000e06ff */
[----:B------:R-:W-:Y:S01]  /*0ad0*/  IADD3 RZ, P0, R11, R14, RZ ;  /* 0x0000000e0bff7210 */ /* 0x000fe20007f1e0ff */
[----:B------:R-:W-:-:S04]  /*0ae0*/  IMAD.MOV.U32 R16, RZ, RZ, R15 ;  /* 0x000000ffff107224 */ /* 0x000fc800078e000f */
[----:B------:R-:W-:-:S08]  /*0af0*/  IMAD.WIDE.U32.X R10, R19, R23, R16, P0 ;  /* 0x00000017130a7225 */ /* 0x000fd000000e0410 */
.L_x_9:
[----:B------:R-:W0:Y:S01]  /*0b00*/  LDC.64 R26, c[0x0][0x640] ;  /* 0x00019000ff1a7b82 */ /* 0x000e220000000a00 */
[--C-:B------:R-:W-:Y:S01]  /*0b10*/  SHF.R.U64 R28, R10, R18, R11.reuse ;  /* 0x000000120a1c7219 */ /* 0x100fe2000000120b */
[----:B------:R-:W-:Y:S01]  /*0b20*/  IMAD R29, R13, R20, R8 ;  /* 0x000000140d1d7224 */ /* 0x000fe200078e0208 */
[----:B------:R-:W-:Y:S01]  /*0b30*/  SHF.R.U32.HI R7, RZ, R18, R11 ;  /* 0x00000012ff077219 */ /* 0x000fe2000001160b */
[----:B------:R-:W-:Y:S01]  /*0b40*/  IMAD.MOV.U32 R23, RZ, RZ, 0x1 ;  /* 0x00000001ff177424 */ /* 0x000fe200078e00ff */
[----:B------:R-:W-:-:S03]  /*0b50*/  IADD3 R9, P0, RZ, -R28, RZ ;  /* 0x8000001cff097210 */ /* 0x000fc60007f1e0ff */
[----:B------:R-:W1:Y:S02]  /*0b60*/  LDC R16, c[0x0][0x618] ;  /* 0x00018600ff107b82 */ /* 0x000e640000000800 */
[----:B------:R-:W-:Y:S02]  /*0b70*/  IMAD.X R7, RZ, RZ, ~R7, P0 ;  /* 0x000000ffff077224 */ /* 0x000fe400000e0e07 */
[----:B------:R-:W-:-:S04]  /*0b80*/  IMAD.WIDE.U32 R10, R9, R24, R2 ;  /* 0x00000018090a7225 */ /* 0x000fc800078e0002 */
[----:B------:R-:W2:Y:S01]  /*0b90*/  LDC R15, c[0x0][0x608] ;  /* 0x00018200ff0f7b82 */ /* 0x000ea20000000800 */
[----:B------:R-:W-:-:S04]  /*0ba0*/  IMAD R14, R7, R24, RZ ;  /* 0x00000018070e7224 */ /* 0x000fc800078e02ff */
[----:B------:R-:W-:-:S03]  /*0bb0*/  IMAD R7, R9, R25, R14 ;  /* 0x0000001909077224 */ /* 0x000fc600078e020e */
[----:B------:R-:W3:Y:S01]  /*0bc0*/  LDC R22, c[0x0][0x658] ;  /* 0x00019600ff167b82 */ /* 0x000ee20000000800 */
[----:B------:R-:W-:Y:S01]  /*0bd0*/  IMAD.IADD R7, R11, 0x1, R7 ;  /* 0x000000010b077824 */ /* 0x000fe200078e0207 */
[----:B0-----:R-:W-:-:S04]  /*0be0*/  ISETP.NE.U32.AND P0, PT, R26, RZ, PT ;  /* 0x000000ff1a00720c */ /* 0x001fc80003f05070 */
[----:B------:R-:W-:Y:S02]  /*0bf0*/  ISETP.NE.AND.EX P0, PT, R27, RZ, PT, P0 ;  /* 0x000000ff1b00720c */ /* 0x000fe40003f05300 */
[----:B------:R-:W0:Y:S01]  /*0c00*/  LDC R18, c[0x0][0x600] ;  /* 0x00018000ff127b82 */ /* 0x000e220000000800 */
[-CC-:B-1----:R-:W-:Y:S02]  /*0c10*/  SHF.R.U64 R19, R10, R16.reuse, R7.reuse ;  /* 0x000000100a137219 */ /* 0x182fe40000001207 */
[----:B------:R-:W-:Y:S01]  /*0c20*/  SHF.R.U32.HI R10, RZ, R16, R7 ;  /* 0x00000010ff0a7219 */ /* 0x000fe20000011607 */
[----:B------:R-:W-:-:S04]  /*0c30*/  IMAD.MOV.U32 R7, RZ, RZ, -0x1 ;  /* 0xffffffffff077424 */ /* 0x000fc800078e00ff */
[----:B------:R-:W1:Y:S01]  /*0c40*/  LDC R21, c[0x0][0x648] ;  /* 0x00019200ff157b82 */ /* 0x000e620000000800 */
[-CC-:B--2---:R-:W-:Y:S02]  /*0c50*/  SHF.R.U64 R16, R19, R15.reuse, R10.reuse ;  /* 0x0000000f13107219 */ /* 0x184fe4000000120a */
[----:B------:R-:W-:-:S05]  /*0c60*/  SHF.R.U32.HI R9, RZ, R15, R10 ;  /* 0x0000000fff097219 */ /* 0x000fca000001160a */
[----:B------:R-:W2:Y:S01]  /*0c70*/  LDC R24, c[0x0][0x638] ;  /* 0x00018e00ff187b82 */ /* 0x000ea20000000800 */
[-CC-:B---3--:R-:W-:Y:S02]  /*0c80*/  SHF.R.U64 R20, R16, R22.reuse, R9.reuse ;  /* 0x0000001610147219 */ /* 0x188fe40000001209 */
[-C--:B------:R-:W-:Y:S02]  /*0c90*/  SHF.L.U32 R7, R7, R22.reuse, RZ ;  /* 0x0000001607077219 */ /* 0x080fe400000006ff */
[----:B------:R-:W-:Y:S01]  /*0ca0*/  SHF.R.U32.HI R9, RZ, R22, R9 ;  /* 0x00000016ff097219 */ /* 0x000fe20000011609 */
[----:B------:R-:W-:Y:S01]  /*0cb0*/  IMAD.MOV.U32 R8, RZ, RZ, R20 ;  /* 0x000000ffff087224 */ /* 0x000fe200078e0014 */
[----:B------:R-:W-:Y:S01]  /*0cc0*/  LOP3.LUT R13, RZ, R7, RZ, 0x33, !PT ;  /* 0x00000007ff0d7212 */ /* 0x000fe200078e33ff */
[----:B------:R-:W3:Y:S01]  /*0cd0*/  LDC R25, c[0x0][0x610] ;  /* 0x00018400ff197b82 */ /* 0x000ee20000000800 */
[----:B------:R-:W-:Y:S05]  /*0ce0*/  @!P0 BRA `(.L_x_10) ;  /* 0x0000000000288947 */ /* 0x000fea0003800000 */
[----:B------:R-:W4:Y:S02]  /*0cf0*/  LDC R7, c[0x0][0x64c] ;  /* 0x00019300ff077b82 */ /* 0x000f240000000800 */
[----:B----4-:R-:W-:-:S05]  /*0d00*/  IADD3 R7, P0, R20, R7, RZ ;  /* 0x0000000714077210 */ /* 0x010fca0007f1e0ff */
        /* <DEDUP_REMOVED lines=8> */
.L_x_10:
[----:B-1----:R-:W-:Y:S01]  /*0d90*/  SHF.R.U64 R9, R8, R21, R9 ;  /* 0x0000001508097219 */ /* 0x002fe20000001209 */
[----:B0-----:R-:W-:Y:S01]  /*0da0*/  VIADD R10, R18, 0xffffffff ;  /* 0xffffffff120a7836 */ /* 0x001fe20000000000 */
[----:B------:R-:W-:Y:S01]  /*0db0*/  SHF.L.U32 R7, R23, R22, RZ ;  /* 0x0000001617077219 */ /* 0x000fe200000006ff */
[----:B------:R-:W-:Y:S01]  /*0dc0*/  IMAD.MOV.U32 R14, RZ, RZ, 0x1 ;  /* 0x00000001ff0e7424 */ /* 0x000fe200078e00ff */
[----:B------:R-:W-:Y:S01]  /*0dd0*/  LOP3.LUT R8, R16, R13, RZ, 0xc0, !PT ;  /* 0x0000000d10087212 */ /* 0x000fe200078ec0ff */
[----:B------:R-:W-:Y:S01]  /*0de0*/  IMAD.MOV R11, RZ, RZ, -R9 ;  /* 0x000000ffff0b7224 */ /* 0x000fe200078e0a09 */
[----:B------:R-:W-:Y:S02]  /*0df0*/  SEL R12, R12, R29, !P3 ;  /* 0x0000001d0c0c7207 */ /* 0x000fe40005800000 */
[----:B------:R-:W-:Y:S01]  /*0e00*/  LOP3.LUT R10, R19, R10, RZ, 0xc0, !PT ;  /* 0x0000000a130a7212 */ /* 0x000fe200078ec0ff */
[----:B------:R-:W-:Y:S02]  /*0e10*/  IMAD R9, R7, R9, R8 ;  /* 0x0000000907097224 */ /* 0x000fe400078e0208 */
[----:B--2---:R-:W-:-:S02]  /*0e20*/  IMAD R7, R11, R24, R20 ;  /* 0x000000180b077224 */ /* 0x004fc400078e0214 */
[----:B---3--:R-:W-:Y:S02]  /*0e30*/  IMAD R12, R9, R25, R12 ;  /* 0x00000019090c7224 */ /* 0x008fe400078e020c */
[----:B------:R-:W-:-:S05]  /*0e40*/  IMAD R7, R7, R18, R10 ;  /* 0x0000001207077224 */ /* 0x000fca00078e020a */
[----:B------:R-:W-:Y:S02]  /*0e50*/  SEL R10, R7, R12, !P3 ;  /* 0x0000000c070a7207 */ /* 0x000fe40005800000 */
[----:B------:R-:W-:Y:S01]  /*0e60*/  SEL R11, R12, R7, !P3 ;  /* 0x000000070c0b7207 */ /* 0x000fe20005800000 */
[----:B------:R-:W-:-:S07]  /*0e70*/  IMAD.MOV.U32 R7, RZ, RZ, R28 ;  /* 0x000000ffff077224 */ /* 0x000fce00078e001c */
.L_x_8:
[----:B------:R-:W-:-:S08]  /*0e80*/  NOP ;  /* 0x0000000000007918 */ /* 0x000fd00000000000 */
[----:B------:R-:W0:Y:S02]  /*0e90*/  USETMAXREG.TRY_ALLOC.CTAPOOL UP0, 0xe8 ;  /* 0x000000e8000079c8 */ /* 0x000e240008000600 */
[----:B0-----:R-:W-:-:S13]  /*0ea0*/  PLOP3.LUT P0, PT, PT, PT, UP0, 0x80, 0x0 ;  /* 0x000000000000781c */ /* 0x001fda0003f0f008 */
[----:B------:R-:W-:Y:S05]  /*0eb0*/  @!P0 BRA `(.L_x_8) ;  /* 0xfffffffc00f08947 */ /* 0x000fea000383ffff */
[----:B------:R-:W-:Y:S01]  /*0ec0*/  ULDC.64 UR4, c[0x0][0x598] ;  /* 0x0001660000047ab9 */ /* 0x000fe20000000a00 */
[----:B------:R-:W-:Y:S01]  /*0ed0*/  ULDC.64 UR18, c[0x0][0x208] ;  /* 0x0000820000127ab9 */ /* 0x000fe20000000a00 */
[----:B------:R-:W-:-:S04]  /*0ee0*/  ISETP.NE.U32.AND P0, PT, RZ, UR4, PT ;  /* 0x00000004ff007c0c */ /* 0x000fc8000bf05070 */
[----:B------:R-:W-:-:S13]  /*0ef0*/  ISETP.NE.AND.EX P0, PT, RZ, UR5, PT, P0 ;  /* 0x00000005ff007c0c */ /* 0x000fda000bf05300 */
[----:B------:R-:W-:Y:S05]  /*0f00*/  @!P0 BRA `(.L_x_11) ;  /* 0x00000000001c8947 */ /* 0x000fea0003800000 */
[----:B------:R-:W0:Y:S02]  /*0f10*/  LDC.64 R8, c[0x0][0x598] ;  /* 0x00016600ff087b82 */ /* 0x000e240000000a00 */
[----:B0-----:R-:W2:Y:S02]  /*0f20*/  LDG.E.64 R8, desc[UR18][R8.64] ;  /* 0x0000001208087981 */ /* 0x001ea4000c1e1b00 */
[----:B--2---:R-:W-:-:S04]  /*0f30*/  ISETP.NE.U32.AND P0, PT, R8, RZ, PT ;  /* 0x000000ff0800720c */ /* 0x004fc80003f05070 */
[----:B------:R-:W-:-:S13]  /*0f40*/  ISETP.NE.AND.EX P0, PT, R9, RZ, PT, P0 ;  /* 0x000000ff0900720c */ /* 0x000fda0003f05300 */
[----:B------:R-:W-:Y:S05]  /*0f50*/  @!P0 BRA `(.L_x_11) ;  /* 0x0000000000088947 */ /* 0x000fea0003800000 */
[----:B------:R0:W5:Y:S01]  /*0f60*/  LD.E R8, desc[UR18][R8.64] ;  /* 0x0000001208087980 */ /* 0x000162000c101900 */
[----:B------:R-:W-:Y:S05]  /*0f70*/  BRA `(.L_x_12) ;  /* 0x0000000000207947 */ /* 0x000fea0003800000 */
.L_x_11:
[----:B------:R-:W-:Y:S02]  /*0f80*/  ULDC.64 UR4, c[0x0][0x588] ;  /* 0x0001620000047ab9 */ /* 0x000fe40000000a00 */
[----:B------:R-:W-:-:S04]  /*0f90*/  ISETP.NE.U32.AND P0, PT, RZ, UR4, PT ;  /* 0x00000004ff007c0c */ /* 0x000fc8000bf05070 */
[----:B------:R-:W-:-:S13]  /*0fa0*/  ISETP.NE.AND.EX P0, PT, RZ, UR5, PT, P0 ;  /* 0x00000005ff007c0c */ /* 0x000fda000bf05300 */
[----:B------:R-:W-:Y:S05]  /*0fb0*/  @!P0 BRA `(.L_x_13) ;  /* 0x00000000000c8947 */ /* 0x000fea0003800000 */
[----:B------:R-:W0:Y:S02]  /*0fc0*/  LDC.64 R8, c[0x0][0x588] ;  /* 0x00016200ff087b82 */ /* 0x000e240000000a00 */
[----:B0-----:R1:W5:Y:S01]  /*0fd0*/  LDG.E R8, desc[UR18][R8.64] ;  /* 0x0000001208087981 */ /* 0x001362000c1e1900 */
[----:B------:R-:W-:Y:S05]  /*0fe0*/  BRA `(.L_x_12) ;  /* 0x0000000000047947 */ /* 0x000fea0003800000 */
.L_x_13:
[----:B------:R-:W2:Y:S02]  /*0ff0*/  LDC R8, c[0x0][0x580] ;  /* 0x00016000ff087b82 */ /* 0x000ea40000000800 */
.L_x_12:
[----:B------:R-:W-:Y:S02]  /*1000*/  ULDC.64 UR4, c[0x0][0x5a0] ;  /* 0x0001680000047ab9 */ /* 0x000fe40000000a00 */
[----:B------:R-:W-:-:S04]  /*1010*/  ISETP.NE.U32.AND P0, PT, RZ, UR4, PT ;  /* 0x00000004ff007c0c */ /* 0x000fc8000bf05070 */
[----:B------:R-:W-:-:S13]  /*1020*/  ISETP.NE.AND.EX P0, PT, RZ, UR5, PT, P0 ;  /* 0x00000005ff007c0c */ /* 0x000fda000bf05300 */
[----:B------:R-:W-:Y:S05]  /*1030*/  @!P0 BRA `(.L_x_14) ;  /* 0x00000000001c8947 */ /* 0x000fea0003800000 */
[----:B------:R-:W3:Y:S02]  /*1040*/  LDC.64 R12, c[0x0][0x5a0] ;  /* 0x00016800ff0c7b82 */ /* 0x000ee40000000a00 */
[----:B---3--:R-:W3:Y:S02]  /*1050*/  LDG.E.64 R12, desc[UR18][R12.64] ;  /* 0x000000120c0c7981 */ /* 0x008ee4000c1e1b00 */
[----:B---3--:R-:W-:-:S04]  /*1060*/  ISETP.NE.U32.AND P0, PT, R12, RZ, PT ;  /* 0x000000ff0c00720c */ /* 0x008fc80003f05070 */
[----:B------:R-:W-:-:S13]  /*1070*/  ISETP.NE.AND.EX P0, PT, R13, RZ, PT, P0 ;  /* 0x000000ff0d00720c */ /* 0x000fda0003f05300 */
[----:B------:R-:W-:Y:S05]  /*1080*/  @!P0 BRA `(.L_x_14) ;  /* 0x0000000000088947 */ /* 0x000fea0003800000 */
[----:B01----:R0:W5:Y:S01]  /*1090*/  LD.E R9, desc[UR18][R12.64] ;  /* 0x000000120c097980 */ /* 0x003162000c101900 */
[----:B------:R-:W-:Y:S05]  /*10a0*/  BRA `(.L_x_15) ;  /* 0x0000000000207947 */ /* 0x000fea0003800000 */
.L_x_14:
[----:B------:R-:W-:Y:S02]  /*10b0*/  ULDC.64 UR4, c[0x0][0x590] ;  /* 0x0001640000047ab9 */ /* 0x000fe40000000a00 */
[----:B------:R-:W-:-:S04]  /*10c0*/  ISETP.NE.U32.AND P0, PT, RZ, UR4, PT ;  /* 0x00000004ff007c0c */ /* 0x000fc8000bf05070 */
[----:B------:R-:W-:-:S13]  /*10d0*/  ISETP.NE.AND.EX P0, PT, RZ, UR5, PT, P0 ;  /* 0x00000005ff007c0c */ /* 0x000fda000bf05300 */
[----:B------:R-:W-:Y:S05]  /*10e0*/  @!P0 BRA `(.L_x_16) ;  /* 0x00000000000c8947 */ /* 0x000fea0003800000 */
[----:B------:R-:W0:Y:S02]  /*10f0*/  LDC.64 R12, c[0x0][0x590] ;  /* 0x00016400ff0c7b82 */ /* 0x000e240000000a00 */
[----:B01----:R1:W5:Y:S01]  /*1100*/  LDG.E R9, desc[UR18][R12.64] ;  /* 0x000000120c097981 */ /* 0x003362000c1e1900 */
[----:B------:R-:W-:Y:S05]  /*1110*/  BRA `(.L_x_15) ;  /* 0x0000000000047947 */ /* 0x000fea0003800000 */
.L_x_16:
[----:B01----:R-:W3:Y:S02]  /*1120*/  LDC R9, c[0x0][0x584] ;  /* 0x00016100ff097b82 */ /* 0x003ee40000000800 */
.L_x_15:
[----:B------:R-:W-:-:S13]  /*1130*/  LOP3.LUT P0, RZ, R14, 0xff, RZ, 0xc0, !PT ;  /* 0x000000ff0eff7812 */ /* 0x000fda000780c0ff */
[----:B------:R-:W-:Y:S05]  /*1140*/  @!P0 EXIT ;  /* 0x000000000000894d */ /* 0x000fea0003800000 */
[----:B------:R-:W-:Y:S01]  /*1150*/  ULDC UR4, c[0x0][0x28c] ;  /* 0x0000a30000047ab9 */ /* 0x000fe20000000800 */
[----:B------:R-:W-:Y:S01]  /*1160*/  LOP3.LUT R142, R4, 0x1, RZ, 0xfc, !PT ;  /* 0x00000001048e7812 */ /* 0x000fe200078efcff */
[----:B------:R-:W-:-:S04]  /*1170*/  UIADD3 UR4, UR4, 0x1f, URZ ;  /* 0x0000001f04047890 */ /* 0x000fc8000fffe03f */
[----:B------:R-:W-:-:S04]  /*1180*/  USHF.R.S32.HI UR5, URZ, 0x1f, UR4 ;  /* 0x0000001f3f057899 */ /* 0x000fc80008011404 */
[----:B------:R-:W-:-:S03]  /*1190*/  ULEA.HI UR5, UR5, UR4, URZ, 0x5 ;  /* 0x0000000405057291 */ /* 0x000fc6000f8f283f */
[----:B------:R-:W-:Y:S01]  /*11a0*/  UMOV UR4, URZ ;  /* 0x0000003f00047c82 */ /* 0x000fe20008000000 */
[----:B------:R-:W-:-:S03]  /*11b0*/  USHF.R.S32.HI UR9, URZ, 0x5, UR5 ;  /* 0x000000053f097899 */ /* 0x000fc60008011405 */
[----:B------:R-:W-:-:S09]  /*11c0*/  UMOV UR5, URZ ;  /* 0x0000003f00057c82 */ /* 0x000fd20008000000 */
.L_x_169:
[----:B01----:R-:W-:Y:S01]  /*11d0*/  LOP3.LUT R12, R0, 0x80, RZ, 0xc0, !PT ;  /* 0x00000080000c7812 */ /* 0x003fe200078ec0ff */
[----:B------:R-:W0:Y:S01]  /*11e0*/  S2UR UR13, SR_CgaCtaId ;  /* 0x00000000000d79c3 */ /* 0x000e220000008800 */
[----:B------:R-:W-:Y:S01]  /*11f0*/  UMOV UR12, 0x400 ;  /* 0x00000400000c7882 */ /* 0x000fe20000000000 */
[----:B------:R-:W-:Y:S01]  /*1200*/  UMOV UR6, URZ ;  /* 0x0000003f00067c82 */ /* 0x000fe20008000000 */
[----:B------:R-:W-:Y:S01]  /*1210*/  SHF.R.U32.HI R12, RZ, 0x7, R12 ;  /* 0x00000007ff0c7819 */ /* 0x000fe2000001160c */
[----:B------:R-:W-:Y:S01]  /*1220*/  UMOV UR7, URZ ;  /* 0x0000003f00077c82 */ /* 0x000fe20008000000 */
[----:B------:R-:W-:Y:S01]  /*1230*/  UMOV UR16, UR5 ;  /* 0x0000000500107c82 */ /* 0x000fe20008000000 */
[----:B------:R-:W-:Y:S02]  /*1240*/  CS2R R18, SRZ ;  /* 0x0000000000127805 */ /* 0x000fe4000001ff00 */
[----:B------:R-:W-:Y:S01]  /*1250*/  CS2R R16, SRZ ;  /* 0x0000000000107805 */ /* 0x000fe2000001ff00 */
[----:B------:R-:W1:Y:S01]  /*1260*/  LDC R13, c[0x0][0x28c] ;  /* 0x0000a300ff0d7b82 */ /* 0x000e620000000800 */
[----:B----4-:R-:W4:Y:S01]  /*1270*/  SHFL.IDX PT, R12, R12, RZ, 0x1f ;  /* 0x00001fff0c0c7589 */ /* 0x010f2200000e0000 */
[----:B------:R-:W-:-:S02]  /*1280*/  CS2R R20, SRZ ;  /* 0x0000000000147805 */ /* 0x000fc4000001ff00 */
[----:B------:R-:W-:Y:S02]  /*1290*/  CS2R R22, SRZ ;  /* 0x0000000000167805 */ /* 0x000fe4000001ff00 */
[----:B------:R-:W-:Y:S02]  /*12a0*/  CS2R R88, SRZ ;  /* 0x0000000000587805 */ /* 0x000fe4000001ff00 */
[----:B------:R-:W-:Y:S02]  /*12b0*/  CS2R R90, SRZ ;  /* 0x00000000005a7805 */ /* 0x000fe4000001ff00 */
[----:B------:R-:W-:Y:S02]  /*12c0*/  CS2R R92, SRZ ;  /* 0x00000000005c7805 */ /* 0x000fe4000001ff00 */
[----:B------:R-:W-:Y:S02]  /*12d0*/  CS2R R96, SRZ ;  /* 0x0000000000607805 */ /* 0x000fe4000001ff00 */
        /* <DEDUP_REMOVED lines=16> */
[----:B-1----:R-:W-:Y:S02]  /*13e0*/  ISETP.GE.AND P0, PT, R13, 0x1, PT ;  /* 0x000000010d00780c */ /* 0x002fe40003f06270 */
[----:B------:R-:W-:Y:S02]  /*13f0*/  CS2R R128, SRZ ;  /* 0x0000000000807805 */ /* 0x000fe4000001ff00 */
[----:B----4-:R-:W-:-:S02]  /*1400*/  R2UR UR8, R12 ;  /* 0x000000000c0872ca */ /* 0x010fc400000e0000 */
[----:B------:R-:W-:Y:S02]  /*1410*/  CS2R R130, SRZ ;  /* 0x0000000000827805 */ /* 0x000fe4000001ff00 */
[----:B------:R-:W-:Y:S02]  /*1420*/  CS2R R132, SRZ ;  /* 0x0000000000847805 */ /* 0x000fe4000001ff00 */
[----:B------:R-:W-:Y:S02]  /*1430*/  CS2R R134, SRZ ;  /* 0x0000000000867805 */ /* 0x000fe4000001ff00 */
[----:B------:R-:W-:Y:S02]  /*1440*/  CS2R R136, SRZ ;  /* 0x0000000000887805 */ /* 0x000fe4000001ff00 */
[----:B------:R-:W-:Y:S02]  /*1450*/  CS2R R138, SRZ ;  /* 0x00000000008a7805 */ /* 0x000fe4000001ff00 */
[----:B------:R-:W-:Y:S01]  /*1460*/  CS2R R140, SRZ ;  /* 0x00000000008c7805 */ /* 0x000fe2000001ff00 */
[----:B------:R-:W-:Y:S01]  /*1470*/  IMAD.MOV.U32 R143, RZ, RZ, RZ ;  /* 0x000000ffff8f7224 */ /* 0x000fe200078e00ff */
[----:B------:R-:W-:Y:S01]  /*1480*/  CS2R R56, SRZ ;  /* 0x0000000000387805 */ /* 0x000fe2000001ff00 */
[----:B------:R-:W-:Y:S01]  /*1490*/  IMAD.MOV.U32 R145, RZ, RZ, RZ ;  /* 0x000000ffff917224 */ /* 0x000fe200078e00ff */
[----:B------:R-:W-:Y:S01]  /*14a0*/  CS2R R58, SRZ ;  /* 0x00000000003a7805 */ /* 0x000fe2000001ff00 */
[----:B------:R-:W-:Y:S01]  /*14b0*/  IMAD.U32 R144, RZ, RZ, UR4 ;  /* 0x00000004ff907e24 */ /* 0x000fe2000f8e00ff */
[----:B------:R-:W-:Y:S01]  /*14c0*/  CS2R R60, SRZ ;  /* 0x00000000003c7805 */ /* 0x000fe2000001ff00 */
[----:B------:R-:W-:Y:S01]  /*14d0*/  ULEA.HI UR10, UR8, UR8, URZ, 0x1 ;  /* 0x00000008080a7291 */ /* 0x000fe2000f8f083f */
[----:B------:R-:W-:-:S02]  /*14e0*/  CS2R R62, SRZ ;  /* 0x00000000003e7805 */ /* 0x000fc4000001ff00 */
[----:B------:R-:W-:Y:S02]  /*14f0*/  CS2R R64, SRZ ;  /* 0x0000000000407805 */ /* 0x000fe4000001ff00 */
[----:B------:R-:W-:Y:S01]  /*1500*/  CS2R R66, SRZ ;  /* 0x0000000000427805 */ /* 0x000fe2000001ff00 */
[----:B------:R-:W-:Y:S01]  /*1510*/  ULOP3.LUT UR11, UR10, 0x1ffffe, URZ, 0xc0, !UPT ;  /* 0x001ffffe0a0b7892 */ /* 0x000fe2000f8ec03f */
[----:B------:R-:W-:Y:S01]  /*1520*/  CS2R R68, SRZ ;  /* 0x0000000000447805 */ /* 0x000fe2000001ff00 */
[----:B0-----:R-:W-:Y:S01]  /*1530*/  ULEA UR10, UR13, UR12, 0x18 ;  /* 0x0000000c0d0a7291 */ /* 0x001fe2000f8ec03f */
[----:B------:R-:W-:Y:S01]  /*1540*/  CS2R R70, SRZ ;  /* 0x0000000000467805 */ /* 0x000fe2000001ff00 */
[----:B------:R-:W-:Y:S01]  /*1550*/  UIADD3 UR11, UR8, -UR11, URZ ;  /* 0x8000000b080b7290 */ /* 0x000fe2000fffe03f */
[----:B------:R-:W-:Y:S02]  /*1560*/  CS2R R72, SRZ ;  /* 0x0000000000487805 */ /* 0x000fe4000001ff00 */
[----:B------:R-:W-:Y:S01]  /*1570*/  CS2R R74, SRZ ;  /* 0x00000000004a7805 */ /* 0x000fe2000001ff00 */
[----:B------:R-:W-:Y:S01]  /*1580*/  UMOV UR8, URZ ;  /* 0x0000003f00087c82 */ /* 0x000fe20008000000 */
[----:B------:R-:W-:Y:S01]  /*1590*/  ULEA UR11, UR11, UR10, 0xb ;  /* 0x0000000a0b0b7291 */ /* 0x000fe2000f8e583f */
[----:B------:R-:W-:-:S02]  /*15a0*/  CS2R R76, SRZ ;  /* 0x00000000004c7805 */ /* 0x000fc4000001ff00 */
[----:B------:R-:W-:Y:S02]  /*15b0*/  CS2R R78, SRZ ;  /* 0x00000000004e7805 */ /* 0x000fe4000001ff00 */
[----:B------:R-:W-:Y:S01]  /*15c0*/  CS2R R80, SRZ ;  /* 0x0000000000507805 */ /* 0x000fe2000001ff00 */
[----:B------:R-:W-:Y:S01]  /*15d0*/  UIADD3 UR11, UR11, 0x100, URZ ;  /* 0x000001000b0b7890 */ /* 0x000fe2000fffe03f */
[----:B------:R-:W-:Y:S02]  /*15e0*/  CS2R R82, SRZ ;  /* 0x0000000000527805 */ /* 0x000fe4000001ff00 */
[----:B------:R-:W-:Y:S02]  /*15f0*/  CS2R R84, SRZ ;  /* 0x0000000000547805 */ /* 0x000fe4000001ff00 */
[----:B------:R-:W-:Y:S01]  /*1600*/  CS2R R86, SRZ ;  /* 0x0000000000567805 */ /* 0x000fe2000001ff00 */
[----:B------:R-:W-:Y:S01]  /*1610*/  USHF.R.U32.HI UR11, URZ, 0x4, UR11 ;  /* 0x000000043f0b7899 */ /* 0x000fe2000801160b */
[----:B------:R-:W-:-:S02]  /*1620*/  CS2R R24, SRZ ;  /* 0x0000000000187805 */ /* 0x000fc4000001ff00 */
[----:B------:R-:W-:Y:S02]  /*1630*/  CS2R R26, SRZ ;  /* 0x00000000001a7805 */ /* 0x000fe4000001ff00 */
[----:B------:R-:W-:Y:S01]  /*1640*/  CS2R R28, SRZ ;  /* 0x00000000001c7805 */ /* 0x000fe2000001ff00 */
[----:B------:R-:W-:Y:S01]  /*1650*/  ULOP3.LUT UR11, UR11, 0x3fff, URZ, 0xc0, !UPT ;  /* 0x00003fff0b0b7892 */ /* 0x000fe2000f8ec03f */
        /* <DEDUP_REMOVED lines=12> */
[----:B------:R-:W-:Y:S01]  /*1720*/  CS2R R54, SRZ ;  /* 0x0000000000367805 */ /* 0x000fe2000001ff00 */
[----:B---3--:R-:W-:Y:S06]  /*1730*/  @!P0 BRA `(.L_x_17) ;  /* 0x0000000800308947 */ /* 0x008fec0003800000 */
[----:B------:R-:W-:-:S13]  /*1740*/  ISETP.NE.AND P1, PT, R142, 0x3, PT ;  /* 0x000000038e00780c */ /* 0x000fda0003f25270 */
[----:B------:R-:W-:Y:S05]  /*1750*/  @!P1 BRA `(.L_x_18) ;  /* 0x0000000000049947 */ /* 0x000fea0003800000 */
[----:B------:R-:W-:Y:S01]  /*1760*/  BPT.TRAP 0x1 ;  /* 0x000000040000795c */ /* 0x000fe20000300000 */
.L_x_18:
[----:B------:R-:W-:Y:S01]  /*1770*/  ULEA UR7, UR5, UR10, 0x3 ;  /* 0x0000000a05077291 */ /* 0x000fe2000f8e183f */
[----:B------:R-:W-:-:S05]  /*1780*/  IMAD.U32 R12, RZ, RZ, UR4 ;  /* 0x00000004ff0c7e24 */ /* 0x000fca000f8e00ff */
[----:B------:R-:W-:-:S04]  /*1790*/  SHF.L.U32 R12, R12, 0x1f, RZ ;  /* 0x0000001f0c0c7819 */ /* 0x000fc800000006ff */
[----:B------:R0:W1:Y:S01]  /*17a0*/  SYNCS.PHASECHK.TRANS64.TRYWAIT P0, [UR7], R12 ;  /* 0x0000000cff0075a7 */ /* 0x0000620008000147 */
[----:B------:R-:W-:Y:S05]  /*17b0*/  @!P1 BRA `(.L_x_19) ;  /* 0x0000000000049947 */ /* 0x000fea0003800000 */
[----:B------:R-:W-:Y:S01]  /*17c0*/  BPT.TRAP 0x1 ;  /* 0x000000040000795c */ /* 0x000fe20000300000 */
.L_x_19:
[----:B------:R-:W-:Y:S01]  /*17d0*/  UMOV UR6, 0x1 ;  /* 0x0000000100067882 */ /* 0x000fe20000000000 */
[----:B------:R-:W-:Y:S01]  /*17e0*/  IMAD.MOV.U32 R18, RZ, RZ, RZ ;  /* 0x000000ffff127224 */ /* 0x000fe200078e00ff */
[----:B-1----:R-:W-:Y:S06]  /*17f0*/  @P0 BRA `(.L_x_20) ;  /* 0x0000000000080947 */ /* 0x002fec0003800000 */
[----:B------:R-:W1:Y:S02]  /*1800*/  SYNCS.PHASECHK.TRANS64.TRYWAIT P0, [UR7], R12 ;  /* 0x0000000cff0075a7 */ /* 0x000e640008000147 */
[----:B-1----:R-:W-:Y:S05]  /*1810*/  @!P0 BRA `(.L_x_21) ;  /* 0x0000007c00448947 */ /* 0x002fea0003800000 */
.L_x_20:
[----:B------:R-:W-:Y:S01]  /*1820*/  UIADD3 UR7, UR10, 0x8100, URZ ;  /* 0x000081000a077890 */ /* 0x000fe2000fffe03f */
[----:B------:R-:W-:Y:S01]  /*1830*/  WARPGROUP.ARRIVE ;  /* 0x00000000000079c5 */ /* 0x000fe20000000000 */
[----:B------:R-:W-:Y:S01]  /*1840*/  ULOP3.LUT UR12, UR11, 0x10000, URZ, 0xfc, !UPT ;  /* 0x000100000b0c7892 */ /* 0x000fe2000f8efc3f */
[----:B------:R-:W-:Y:S01]  /*1850*/  IMAD.MOV.U32 R19, RZ, RZ, RZ ;  /* 0x000000ffff137224 */ /* 0x000fe200078e00ff */
[----:B------:R-:W-:Y:S01]  /*1860*/  USHF.R.U32.HI UR7, URZ, 0x4, UR7 ;  /* 0x000000043f077899 */ /* 0x000fe20008011607 */
[----:B------:R-:W-:Y:S01]  /*1870*/  CS2R R16, SRZ ;  /* 0x0000000000107805 */ /* 0x000fe2000001ff00 */
[----:B------:R-:W-:Y:S01]  /*1880*/  ULEA UR12, UR5, UR12, 0x9 ;  /* 0x0000000c050c7291 */ /* 0x000fe2000f8e483f */
[----:B------:R-:W-:Y:S01]  /*1890*/  CS2R R20, SRZ ;  /* 0x0000000000147805 */ /* 0x000fe2000001ff00 */
[----:B------:R-:W-:Y:S01]  /*18a0*/  ULOP3.LUT UR7, UR7, 0x3fff, URZ, 0xc0, !UPT ;  /* 0x00003fff07077892 */ /* 0x000fe2000f8ec03f */
[----:B------:R-:W-:Y:S01]  /*18b0*/  CS2R R22, SRZ ;  /* 0x0000000000167805 */ /* 0x000fe2000001ff00 */
[----:B------:R-:W-:Y:S01]  /*18c0*/  UMOV UR13, 0xc0000010 ;  /* 0xc0000010000d7882 */ /* 0x000fe20000000000 */
[----:B------:R-:W-:Y:S01]  /*18d0*/  UMOV UR15, 0xc0000010 ;  /* 0xc0000010000f7882 */ /* 0x000fe20000000000 */
[----:B------:R-:W-:Y:S01]  /*18e0*/  ULOP3.LUT UR7, UR7, 0x10000, URZ, 0xfc, !UPT ;  /* 0x0001000007077892 */ /* 0x000fe2000f8efc3f */
[----:B------:R-:W-:-:S02]  /*18f0*/  CS2R R88, SRZ ;  /* 0x0000000000587805 */ /* 0x000fc4000001ff00 */
[----:B------:R-:W-:Y:S02]  /*1900*/  CS2R R90, SRZ ;  /* 0x00000000005a7805 */ /* 0x000fe4000001ff00 */
[----:B------:R-:W-:Y:S01]  /*1910*/  CS2R R92, SRZ ;  /* 0x00000000005c7805 */ /* 0x000fe2000001ff00 */
[----:B------:R-:W-:Y:S01]  /*1920*/  ULEA UR14, UR5, UR7, 0x7 ;  /* 0x00000007050e7291 */ /* 0x000fe2000f8e383f */
[----:B------:R-:W-:Y:S01]  /*1930*/  CS2R R96, SRZ ;  /* 0x0000000000607805 */ /* 0x000fe2000001ff00 */
[----:B------:R-:W-:Y:S01]  /*1940*/  UIADD3 UR7, UR12, 0x100, URZ ;  /* 0x000001000c077890 */ /* 0x000fe2000fffe03f */
[----:B------:R-:W-:Y:S02]  /*1950*/  CS2R R94, SRZ ;  /* 0x00000000005e7805 */ /* 0x000fe4000001ff00 */
[----:B------:R-:W-:Y:S02]  /*1960*/  CS2R R98, SRZ ;  /* 0x0000000000627805 */ /* 0x000fe4000001ff00 */
[----:B------:R-:W-:-:S02]  /*1970*/  CS2R R100, SRZ ;  /* 0x0000000000647805 */ /* 0x000fc4000001ff00 */
[----:B------:R-:W-:Y:S02]  /*1980*/  CS2R R102, SRZ ;  /* 0x0000000000667805 */ /* 0x000fe4000001ff00 */
[----:B------:R-:W-:Y:S02]  /*1990*/  CS2R R104, SRZ ;  /* 0x0000000000687805 */ /* 0x000fe4000001ff00 */
[----:B------:R-:W-:Y:S01]  /*19a0*/  CS2R R108, SRZ ;  /* 0x00000000006c7805 */ /* 0x000fe2000001ff00 */
[----:B------:R-:W-:Y:S01]  /*19b0*/  QGMMA.64x64x32.F32.E4M3.E4M3 R56, gdesc[UR12], RZ, !UPT ;  /* 0x00e000000c3879f3 */ /* 0x000fe2000c7008ff */
[----:B------:R-:W-:Y:S01]  /*19c0*/  UMOV UR12, UR7 ;  /* 0x00000007000c7c82 */ /* 0x000fe20008000000 */
[----:B------:R-:W-:Y:S01]  /*19d0*/  ULDC UR7, c[0x0][0x50c] ;  /* 0x0001430000077ab9 */ /* 0x000fe20000000800 */
[----:B------:R-:W-:Y:S01]  /*19e0*/  UMOV UR13, 0xc0000010 ;  /* 0xc0000010000d7882 */ /* 0x000fe20000000000 */
[----:B------:R-:W-:Y:S01]  /*19f0*/  UISETP.NE.AND UP0, UPT, UR7, 0x1, UPT ;  /* 0x000000010700788c */ /* 0x000fe2000bf05270 */
[----:B------:R-:W-:Y:S01]  /*1a00*/  QGMMA.64x64x32.F32.E4M3.E4M3 R24, gdesc[UR12], RZ, !UPT, gsb0 ;  /* 0x00e000000c1879f3 */ /* 0x000fe2000c0008ff */
[----:B------:R-:W-:-:S02]  /*1a10*/  CS2R R106, SRZ ;  /* 0x00000000006a7805 */ /* 0x000fc4000001ff00 */
[----:B------:R-:W-:Y:S01]  /*1a20*/  CS2R R110, SRZ ;  /* 0x00000000006e7805 */ /* 0x000fe2000001ff00 */
[----:B------:R-:W-:Y:S01]  /*1a30*/  USEL UR7, URZ, 0x1, UP0 ;  /* 0x000000013f077887 */ /* 0x000fe20008000000 */
[----:B------:R-:W-:Y:S02]  /*1a40*/  CS2R R112, SRZ ;  /* 0x0000000000707805 */ /* 0x000fe4000001ff00 */
[----:B------:R-:W-:Y:S02]  /*1a50*/  CS2R R114, SRZ ;  /* 0x0000000000727805 */ /* 0x000fe4000001ff00 */
[----:B------:R-:W-:Y:S02]  /*1a60*/  CS2R R116, SRZ ;  /* 0x0000000000747805 */ /* 0x000fe4000001ff00 */
[----:B------:R-:W-:Y:S02]  /*1a70*/  CS2R R118, SRZ ;  /* 0x0000000000767805 */ /* 0x000fe4000001ff00 */
[----:B------:R-:W-:-:S02]  /*1a80*/  CS2R R120, SRZ ;  /* 0x0000000000787805 */ /* 0x000fc4000001ff00 */
[----:B------:R-:W-:Y:S02]  /*1a90*/  ISETP.NE.AND P0, PT, RZ, UR7, PT ;  /* 0x00000007ff007c0c */ /* 0x000fe4000bf05270 */
        /* <DEDUP_REMOVED lines=9> */
[----:B------:R-:W-:Y:S01]  /*1b30*/  CS2R R140, SRZ ;  /* 0x00000000008c7805 */ /* 0x000fe2000001ff00 */
[----:B------:R-:W-:Y:S02]  /*1b40*/  IMAD.MOV.U32 R143, RZ, RZ, RZ ;  /* 0x000000ffff8f7224 */ /* 0x000fe400078e00ff */
[----:B------:R-:W-:Y:S01]  /*1b50*/  IMAD.MOV.U32 R145, RZ, RZ, RZ ;  /* 0x000000ffff917224 */ /* 0x000fe200078e00ff */
[----:B------:R-:W-:Y:S06]  /*1b60*/  @!P0 BRA `(.L_x_22) ;  /* 0x0000000400088947 */ /* 0x000fec0003800000 */
[----:B------:R-:W-:Y:S02]  /*1b70*/  WARPGROUP.DEPBAR.LE gsb0, 0x0 ;  /* 0x00008000000079c5 */ /* 0x000fe40000010000 */
[----:B------:R-:W-:-:S01]  /*1b80*/  FADD R145, RZ, R56 ;  /* 0x00000038ff917221 */ /* 0x000fc20000000000 */
[----:B------:R-:W-:Y:S01]  /*1b90*/  FADD R140, RZ, R57 ;  /* 0x00000039ff8c7221 */ /* 0x000fe20000000000 */
        /* <DEDUP_REMOVED lines=62> */
[----:B------:R-:W-:-:S06]  /*1f80*/  UMOV UR6, URZ ;  /* 0x0000003f00067c82 */ /* 0x000fcc0008000000 */
.L_x_22:
[----:B------:R-:W-:-:S04]  /*1f90*/  UIADD3 UR16, UR5, 0x1, URZ ;  /* 0x0000000105107890 */ /* 0x000fc8000fffe03f */
[----:B------:R-:W-:-:S04]  /*1fa0*/  UISETP.NE.AND UP0, UPT, UR16, 0x4, UPT ;  /* 0x000000041000788c */ /* 0x000fc8000bf05270 */
[----:B------:R-:W-:Y:S02]  /*1fb0*/  USEL UR8, URZ, 0x1, UP0 ;  /* 0x000000013f087887 */ /* 0x000fe40008000000 */
[----:B------:R-:W-:Y:S02]  /*1fc0*/  USEL UR16, UR16, URZ, UP0 ;  /* 0x0000003f10107287 */ /* 0x000fe40008000000 */
[----:B------:R-:W-:-:S06]  /*1fd0*/  ULOP3.LUT UR8, UR4, UR8, URZ, 0x3c, !UPT ;  /* 0x0000000804087292 */ /* 0x000fcc000f8e3c3f */
[----:B------:R-:W-:Y:S01]  /*1fe0*/  IMAD.U32 R144, RZ, RZ, UR8 ;  /* 0x00000008ff907e24 */ /* 0x000fe2000f8e00ff */
[----:B------:R-:W-:-:S06]  /*1ff0*/  UMOV UR8, 0x1 ;  /* 0x0000000100087882 */ /* 0x000fcc0000000000 */
.L_x_17:
[----:B------:R-:W-:-:S04]  /*2000*/  UISETP.LT.AND UP0, UPT, UR9, 0x1, UPT ;  /* 0x000000010900788c */ /* 0x000fc8000bf01270 */
[----:B------:R-:W-:-:S04]  /*2010*/  USEL UR12, UR9, 0x1, UP0 ;  /* 0x00000001090c7887 */ /* 0x000fc80008000000 */
[----:B------:R-:W-:-:S04]  /*2020*/  UIADD3 UR12, UR9, -UR12, URZ ;  /* 0x8000000c090c7290 */ /* 0x000fc8000fffe03f */
[----:B------:R-:W-:-:S06]  /*2030*/  UISETP.GE.AND UP0, UPT, UR12, 0x1, UPT ;  /* 0x000000010c00788c */ /* 0x000fcc000bf06270 */
[----:B------:R-:W-:-:S13]  /*2040*/  PLOP3.LUT P0, PT, PT, PT, UP0, 0x80, 0x0 ;  /* 0x000000000000781c */ /* 0x000fda0003f0f008 */
[----:B------:R-:W-:Y:S05]  /*2050*/  @!P0 BRA `(.L_x_23) ;  /* 0x0000000800048947 */ /* 0x000fea0003800000 */
[----:B01----:R-:W-:Y:S01]  /*2060*/  IMAD.U32 R12, RZ, RZ, UR12 ;  /* 0x0000000cff0c7e24 */ /* 0x003fe2000f8e00ff */
[----:B------:R-:W-:Y:S01]  /*2070*/  ULDC UR17, c[0x0][0x50c] ;  /* 0x0001430000117ab9 */ /* 0x000fe20000000800 */
[----:B------:R-:W-:-:S07]  /*2080*/  IMAD.U32 R13, RZ, RZ, UR5 ;  /* 0x00000005ff0d7e24 */ /* 0x000fce000f8e00ff */
.L_x_31:
[----:B------:R-:W-:-:S13]  /*2090*/  ISETP.NE.AND P1, PT, R142, 0x3, PT ;  /* 0x000000038e00780c */ /* 0x000fda0003f25270 */
[----:B------:R-:W-:Y:S05]  /*20a0*/  @!P1 BRA `(.L_x_24) ;  /* 0x0000000000049947 */ /* 0x000fea0003800000 */
[----:B------:R-:W-:Y:S01]  /*20b0*/  BPT.TRAP 0x1 ;  /* 0x000000040000795c */ /* 0x000fe20000300000 */
.L_x_24:
[----:B------:R-:W0:Y:S01]  /*20c0*/  S2UR UR12, SR_CgaCtaId ;  /* 0x00000000000c79c3 */ /* 0x000e220000008800 */
[----:B------:R-:W-:Y:S01]  /*20d0*/  UMOV UR10, 0x400 ;  /* 0x00000400000a7882 */ /* 0x000fe20000000000 */
[----:B------:R-:W-:Y:S01]  /*20e0*/  SHF.L.U32 R14, R144, 0x1f, RZ ;  /* 0x0000001f900e7819 */ /* 0x000fe200000006ff */
[----:B0-----:R-:W-:-:S04]  /*20f0*/  ULEA UR10, UR12, UR10, 0x18 ;  /* 0x0000000a0c0a7291 */ /* 0x001fc8000f8ec03f */
[----:B------:R-:W-:-:S09]  /*2100*/  ULEA UR12, UR16, UR10, 0x3 ;  /* 0x0000000a100c7291 */ /* 0x000fd2000f8e183f */
[----:B------:R0:W1:Y:S01]  /*2110*/  SYNCS.PHASECHK.TRANS64.TRYWAIT P0, [UR12], R14 ;  /* 0x0000000eff0075a7 */ /* 0x000062000800014c */
[----:B------:R-:W-:Y:S05]  /*2120*/  @!P1 BRA `(.L_x_25) ;  /* 0x0000000000049947 */ /* 0x000fea0003800000 */
[----:B------:R-:W-:Y:S01]  /*2130*/  BPT.TRAP 0x1 ;  /* 0x000000040000795c */ /* 0x000fe20000300000 */
.L_x_25:
[----:B-1----:R-:W-:Y:S05]  /*2140*/  @P0 BRA `(.L_x_26) ;  /* 0x0000000000080947 */ /* 0x002fea0003800000 */
[----:B------:R-:W1:Y:S02]  /*2150*/  SYNCS.PHASECHK.TRANS64.TRYWAIT P0, [UR12], R14 ;  /* 0x0000000eff0075a7 */ /* 0x000e64000800014c */
[----:B-1----:R-:W-:Y:S05]  /*2160*/  @!P0 BRA `(.L_x_27) ;  /* 0x0000007400088947 */ /* 0x002fea0003800000 */
.L_x_26:
[----:B------:R-:W-:Y:S01]  /*2170*/  UIADD3 UR12, UR10, 0x8100, URZ ;  /* 0x000081000a0c7890 */ /* 0x000fe2000fffe03f */
[----:B------:R-:W-:Y:S01]  /*2180*/  WARPGROUP.ARRIVE ;  /* 0x00000000000079c5 */ /* 0x000fe20000000000 */
[----:B------:R-:W-:Y:S02]  /*2190*/  UISETP.NE.AND UP0, UPT, UR7, URZ, UPT ;  /* 0x0000003f0700728c */ /* 0x000fe4000bf05270 */
[----:B------:R-:W-:Y:S02]  /*21a0*/  USHF.R.U32.HI UR12, URZ, 0x4, UR12 ;  /* 0x000000043f0c7899 */ /* 0x000fe4000801160c */
[----:B------:R-:W-:Y:S02]  /*21b0*/  USEL UR8, UR8, URZ, !UP0 ;  /* 0x0000003f08087287 */ /* 0x000fe4000c000000 */
[----:B------:R-:W-:Y:S02]  /*21c0*/  ULOP3.LUT UR7, UR12, 0x3fff, URZ, 0xc0, !UPT ;  /* 0x00003fff0c077892 */ /* 0x000fe4000f8ec03f */
[----:B------:R-:W-:-:S02]  /*21d0*/  ULOP3.LUT UR12, UR11, 0x10000, URZ, 0xfc, !UPT ;  /* 0x000100000b0c7892 */ /* 0x000fc4000f8efc3f */
[----:B------:R-:W-:Y:S02]  /*21e0*/  ULOP3.LUT UR7, UR7, 0x10000, URZ, 0xfc, !UPT ;  /* 0x0001000007077892 */ /* 0x000fe4000f8efc3f */
[----:B------:R-:W-:Y:S02]  /*21f0*/  UISETP.NE.U32.AND UP0, UPT, UR8, URZ, UPT ;  /* 0x0000003f0800728c */ /* 0x000fe4000bf05070 */
[----:B------:R-:W-:Y:S02]  /*2200*/  ULEA UR12, UR16, UR12, 0x9 ;  /* 0x0000000c100c7291 */ /* 0x000fe4000f8e483f */
[----:B------:R-:W-:Y:S02]  /*2210*/  ULEA UR14, UR16, UR7, 0x7 ;  /* 0x00000007100e7291 */ /* 0x000fe4000f8e383f */
[----:B------:R-:W-:Y:S01]  /*2220*/  UIADD3 UR7, UR12, 0x100, URZ ;  /* 0x000001000c077890 */ /* 0x000fe2000fffe03f */
[----:B------:R-:W-:Y:S01]  /*2230*/  UMOV UR13, 0xc0000010 ;  /* 0xc0000010000d7882 */ /* 0x000fe20000000000 */
[----:B------:R-:W-:Y:S01]  /*2240*/  UMOV UR15, 0xc0000010 ;  /* 0xc0000010000f7882 */ /* 0x000fe20000000000 */
[----:B------:R-:W-:-:S04]  /*2250*/  UIADD3 UR6, UR6, 0x1, URZ ;  /* 0x0000000106067890 */ /* 0x000fc8000fffe03f */
[----:B------:R-:W-:Y:S01]  /*2260*/  QGMMA.64x64x32.F32.E4M3.E4M3 R56, gdesc[UR12], R56, UP0 ;  /* 0x00e000000c3879f3 */ /* 0x000fe2000bf00838 */
[----:B------:R-:W-:Y:S01]  /*2270*/  UMOV UR12, UR7 ;  /* 0x00000007000c7c82 */ /* 0x000fe20008000000 */
[----:B------:R-:W-:Y:S02]  /*2280*/  UMOV UR13, 0xc0000010 ;  /* 0xc0000010000d7882 */ /* 0x000fe40000000000 */
[----:B------:R-:W-:Y:S01]  /*2290*/  QGMMA.64x64x32.F32.E4M3.E4M3 R24, gdesc[UR12], R24, UP0, gsb0 ;  /* 0x00e000000c1879f3 */ /* 0x000fe2000b800818 */
[----:B------:R-:W-:-:S04]  /*22a0*/  UISETP.NE.AND UP0, UPT, UR6, UR17, UPT ;  /* 0x000000110600728c */ /* 0x000fc8000bf05270 */
[----:B------:R-:W-:-:S06]  /*22b0*/  USEL UR7, URZ, 0x1, UP0 ;  /* 0x000000013f077887 */ /* 0x000fcc0008000000 */
[----:B------:R-:W-:Y:S01]  /*22c0*/  ISETP.NE.AND P0, PT, RZ, UR7, PT ;  /* 0x00000007ff007c0c */ /* 0x000fe2000bf05270 */
[----:B------:R-:W-:-:S12]  /*22d0*/  WARPGROUP.DEPBAR.LE gsb0, 0x1 ;  /* 0x00008000000079c5 */ /* 0x000fd80000010100 */
[----:B------:R-:W-:Y:S05]  /*22e0*/  @!P0 BRA `(.L_x_28) ;  /* 0x0000000400088947 */ /* 0x000fea0003800000 */
[----:B------:R-:W-:Y:S02]  /*22f0*/  WARPGROUP.DEPBAR.LE gsb0, 0x0 ;  /* 0x00008000000079c5 */ /* 0x000fe40000010000 */
[----:B------:R-:W-:-:S01]  /*2300*/  FADD R145, R56, R145 ;  /* 0x0000009138917221 */ /* 0x000fc20000000000 */
[----:B------:R-:W-:Y:S01]  /*2310*/  FADD R140, R57, R140 ;  /* 0x0000008c398c7221 */ /* 0x000fe20000000000 */
        /* <DEDUP_REMOVED lines=62> */
[----:B------:R-:W-:-:S06]  /*2700*/  UMOV UR6, URZ ;  /* 0x0000003f00067c82 */ /* 0x000fcc0008000000 */
.L_x_28:
[----:B------:R-:W-:Y:S05]  /*2710*/  @!P1 BRA `(.L_x_29) ;  /* 0x0000000000049947 */ /* 0x000fea0003800000 */
[----:B------:R-:W-:Y:S01]  /*2720*/  BPT.TRAP 0x1 ;  /* 0x000000040000795c */ /* 0x000fe20000300000 */
.L_x_29:
[----:B------:R-:W-:-:S13]  /*2730*/  ISETP.NE.AND P0, PT, R6, RZ, PT ;  /* 0x000000ff0600720c */ /* 0x000fda0003f05270 */
[----:B01----:R-:W-:-:S05]  /*2740*/  @P0 LEA R14, R13, UR10, 0x3 ;  /* 0x0000000a0d0e0c11 */ /* 0x003fca000f8e18ff */
[----:B------:R-:W-:-:S05]  /*2750*/  @P0 VIADD R14, R14, 0x20 ;  /* 0x000000200e0e0836 */ /* 0x000fca0000000000 */
[----:B------:R-:W-:-:S04]  /*2760*/  @P0 PRMT R14, R5, 0x654, R14 ;  /* 0x00000654050e0816 */ /* 0x000fc8000000000e */
[----:B------:R0:W-:Y:S01]  /*2770*/  @P0 SYNCS.ARRIVE.TRANS64.RED.A1T0 RZ, [R14+URZ], RZ ;  /* 0x000000ff0eff09a7 */ /* 0x0001e2000810043f */
[----:B------:R-:W-:-:S13]  /*2780*/  ISETP.GT.U32.AND P0, PT, R4, 0x1, PT ;  /* 0x000000010400780c */ /* 0x000fda0003f04070 */
[----:B0-----:R-:W-:Y:S05]  /*2790*/  @P0 BRA `(.L_x_30) ;  /* 0x0000000000040947 */ /* 0x001fea0003800000 */
[----:B------:R-:W-:Y:S01]  /*27a0*/  BPT.TRAP 0x1 ;  /* 0x000000040000795c */ /* 0x000fe20000300000 */
.L_x_30:
[----:B------:R-:W-:Y:S01]  /*27b0*/  UIADD3 UR16, UR16, 0x1, URZ ;  /* 0x0000000110107890 */ /* 0x000fe2000fffe03f */
[C---:B------:R-:W-:Y:S01]  /*27c0*/  ISETP.GT.AND P1, PT, R12.reuse, 0x1, PT ;  /* 0x000000010c00780c */ /* 0x040fe20003f24270 */
[----:B------:R-:W-:Y:S02]  /*27d0*/  VIADD R13, R13, 0x1 ;  /* 0x000000010d0d7836 */ /* 0x000fe40000000000 */
[----:B------:R-:W-:Y:S01]  /*27e0*/  UISETP.NE.AND UP0, UPT, UR16, 0x4, UPT ;  /* 0x000000041000788c */ /* 0x000fe2000bf05270 */
[----:B------:R-:W-:Y:S02]  /*27f0*/  VIADD R12, R12, 0xffffffff ;  /* 0xffffffff0c0c7836 */ /* 0x000fe40000000000 */
[C---:B------:R-:W-:Y:S01]  /*2800*/  ISETP.NE.AND P0, PT, R13.reuse, 0x4, PT ;  /* 0x000000040d00780c */ /* 0x040fe20003f05270 */
[----:B------:R-:W-:Y:S02]  /*2810*/  USEL UR8, URZ, 0x1, UP0 ;  /* 0x000000013f087887 */ /* 0x000fe40008000000 */
[----:B------:R-:W-:Y:S01]  /*2820*/  USEL UR16, UR16, URZ, UP0 ;  /* 0x0000003f10107287 */ /* 0x000fe20008000000 */
[----:B------:R-:W-:-:S03]  /*2830*/  SEL R13, R13, RZ, P0 ;  /* 0x000000ff0d0d7207 */ /* 0x000fc60000000000 */
[----:B------:R-:W-:Y:S01]  /*2840*/  LOP3.LUT R144, R144, UR8, RZ, 0x3c, !PT ;  /* 0x0000000890907c12 */ /* 0x000fe2000f8e3cff */
[----:B------:R-:W-:Y:S01]  /*2850*/  UMOV UR8, 0x1 ;  /* 0x0000000100087882 */ /* 0x000fe20000000000 */
[----:B------:R-:W-:Y:S06]  /*2860*/  @P1 BRA `(.L_x_31) ;  /* 0xfffffff800081947 */ /* 0x000fec000383ffff */
.L_x_23:
[----:B------:R-:W-:Y:S01]  /*2870*/  UISETP.NE.AND UP0, UPT, UR6, URZ, UPT ;  /* 0x0000003f0600728c */ /* 0x000fe2000bf05270 */
[----:B01----:R-:W0:Y:S03]  /*2880*/  LDC R12, c[0x0][0x28c] ;  /* 0x0000a300ff0c7b82 */ /* 0x003e260000000800 */
[----:B------:R-:W-:-:S06]  /*2890*/  USEL UR6, URZ, 0x1, !UP0 ;  /* 0x000000013f067887 */ /* 0x000fcc000c000000 */
[----:B------:R-:W-:Y:S02]  /*28a0*/  ISETP.NE.AND P0, PT, RZ, UR6, PT ;  /* 0x00000006ff007c0c */ /* 0x000fe4000bf05270 */
[----:B0-----:R-:W-:-:S11]  /*28b0*/  ISETP.GE.AND P1, PT, R12, 0x1, PT ;  /* 0x000000010c00780c */ /* 0x001fd60003f26270 */
[----:B------:R-:W-:Y:S05]  /*28c0*/  @!P0 BRA `(.L_x_32) ;  /* 0x0000000400048947 */ /* 0x000fea0003800000 */
[----:B------:R-:W-:Y:S02]  /*28d0*/  WARPGROUP.DEPBAR.LE gsb0, 0x0 ;  /* 0x00008000000079c5 */ /* 0x000fe40000010000 */
[----:B------:R-:W-:Y:S01]  /*28e0*/  FADD R145, R56, R145 ;  /* 0x0000009138917221 */ /* 0x000fe20000000000 */
        /* <DEDUP_REMOVED lines=62> */
[----:B------:R-:W-:-:S07]  /*2cd0*/  FADD R18, R18, R55 ;  /* 0x0000003712127221 */ /* 0x000fce0000000000 */
.L_x_32:
[----:B------:R-:W-:Y:S02]  /*2ce0*/  WARPGROUP.DEPBAR.LE gsb0, 0x0 ;  /* 0x00008000000079c5 */ /* 0x000fe40000010000 */
[----:B------:R-:W-:Y:S05]  /*2cf0*/  @!P1 BRA `(.L_x_33) ;  /* 0x0000000000489947 */ /* 0x000fea0003800000 */
[----:B------:R-:W-:-:S13]  /*2d00*/  ISETP.NE.AND P0, PT, R142, 0x3, PT ;  /* 0x000000038e00780c */ /* 0x000fda0003f05270 */
[----:B------:R-:W-:Y:S05]  /*2d10*/  @!P0 BRA `(.L_x_34) ;  /* 0x0000000000048947 */ /* 0x000fea0003800000 */
[----:B------:R-:W-:Y:S01]  /*2d20*/  BPT.TRAP 0x1 ;  /* 0x000000040000795c */ /* 0x000fe20000300000 */
.L_x_34:
[----:B------:R-:W-:Y:S01]  /*2d30*/  ISETP.NE.AND P0, PT, R6, RZ, PT ;  /* 0x000000ff0600720c */ /* 0x000fe20003f05270 */
[----:B------:R-:W-:Y:S01]  /*2d40*/  UISETP.LT.AND UP1, UPT, UR9, 0x1, UPT ;  /* 0x000000010900788c */ /* 0x000fe2000bf21270 */
[----:B------:R-:W-:-:S11]  /*2d50*/  IMAD.U32 R13, RZ, RZ, UR10 ;  /* 0x0000000aff0d7e24 */ /* 0x000fd6000f8e00ff */
[----:B------:R-:W-:-:S05]  /*2d60*/  VOTEU.ANY UP0, P0 ;  /* 0x00000000003f7886 */ /* 0x000fca0000000100 */
[----:B------:R-:W-:-:S04]  /*2d70*/  @UP0 USEL UR6, UR9, 0x1, UP1 ;  /* 0x0000000109060887 */ /* 0x000fc80008800000 */
[----:B------:R-:W-:-:S06]  /*2d80*/  @UP0 UIADD3 UR6, UR5, UR9, -UR6 ;  /* 0x0000000905060290 */ /* 0x000fcc000fffe806 */
[----:B------:R-:W-:-:S04]  /*2d90*/  IMAD.U32 R12, RZ, RZ, UR6 ;  /* 0x00000006ff0c7e24 */ /* 0x000fc8000f8e00ff */
[----:B------:R-:W-:-:S05]  /*2da0*/  @P0 IMAD.SHL.U32 R12, R12, 0x8, RZ ;  /* 0x000000080c0c0824 */ /* 0x000fca00078e00ff */
[----:B------:R-:W-:-:S04]  /*2db0*/  @P0 LOP3.LUT R12, R12, 0x18, RZ, 0xc0, !PT ;  /* 0x000000180c0c0812 */ /* 0x000fc800078ec0ff */
[----:B------:R-:W-:-:S04]  /*2dc0*/  @P0 IADD3 R12, R13, 0x20, R12 ;  /* 0x000000200d0c0810 */ /* 0x000fc80007ffe00c */
[----:B------:R-:W-:-:S04]  /*2dd0*/  @P0 PRMT R12, R5, 0x654, R12 ;  /* 0x00000654050c0816 */ /* 0x000fc8000000000c */
[----:B------:R0:W-:Y:S01]  /*2de0*/  @P0 SYNCS.ARRIVE.TRANS64.RED.A1T0 RZ, [R12+URZ], RZ ;  /* 0x000000ff0cff09a7 */ /* 0x0001e2000810043f */
[----:B------:R-:W-:-:S13]  /*2df0*/  ISETP.GT.U32.AND P0, PT, R4, 0x1, PT ;  /* 0x000000010400780c */ /* 0x000fda0003f04070 */
[----:B0-----:R-:W-:Y:S05]  /*2e00*/  @P0 BRA `(.L_x_33) ;  /* 0x0000000000040947 */ /* 0x001fea0003800000 */
[----:B------:R-:W-:Y:S01]  /*2e10*/  BPT.TRAP 0x1 ;  /* 0x000000040000795c */ /* 0x000fe20000300000 */
.L_x_33:
[----:B------:R-:W0:Y:S01]  /*2e20*/  LDC R24, c[0x0][0x288] ;  /* 0x0000a200ff187b82 */ /* 0x000e220000000800 */
[----:B------:R-:W-:Y:S01]  /*2e30*/  IMAD.SHL.U32 R35, R10, 0x40, RZ ;  /* 0x000000400a237824 */ /* 0x000fe200078e00ff */
[--C-:B------:R-:W-:Y:S01]  /*2e40*/  SHF.R.U32.HI R12, RZ, 0x2, R0.reuse ;  /* 0x00000002ff0c7819 */ /* 0x100fe20000011600 */
[----:B------:R-:W-:Y:S01]  /*2e50*/  IMAD.SHL.U32 R36, R11, 0x100, RZ ;  /* 0x000001000b247824 */ /* 0x000fe200078e00ff */
[C---:B------:R-:W-:Y:S01]  /*2e60*/  LOP3.LUT R14, R0.reuse, 0x60, RZ, 0xc0, !PT ;  /* 0x00000060000e7812 */ /* 0x040fe200078ec0ff */
[----:B------:R-:W-:Y:S01]  /*2e70*/  ULDC UR6, c[0x0][0x284] ;  /* 0x0000a10000067ab9 */ /* 0x000fe20000000800 */
[----:B------:R-:W-:Y:S01]  /*2e80*/  SHF.R.U32.HI R15, RZ, 0x7, R0 ;  /* 0x00000007ff0f7819 */ /* 0x000fe20000011600 */
[----:B------:R-:W-:Y:S01]  /*2e90*/  IMAD.SHL.U32 R28, R0, 0x2, RZ ;  /* 0x00000002001c7824 */ /* 0x000fe200078e00ff */
[----:B------:R-:W-:Y:S01]  /*2ea0*/  LOP3.LUT R13, R12, 0x7, RZ, 0xc0, !PT ;  /* 0x000000070c0d7812 */ /* 0x000fe200078ec0ff */
[----:B------:R-:W-:Y:S01]  /*2eb0*/  IMAD.MOV.U32 R34, RZ, RZ, -0x1 ;  /* 0xffffffffff227424 */ /* 0x000fe200078e00ff */
[----:B------:R-:W-:-:S02]  /*2ec0*/  SHF.R.U32.HI R14, RZ, 0x1, R14 ;  /* 0x00000001ff0e7819 */ /* 0x000fc4000001160e */
[----:B------:R-:W-:Y:S02]  /*2ed0*/  LOP3.LUT R12, R15, 0x1, RZ, 0xc0, !PT ;  /* 0x000000010f0c7812 */ /* 0x000fe400078ec0ff */
[----:B------:R-:W-:Y:S02]  /*2ee0*/  IADD3 R25, RZ, -R14, -R13 ;  /* 0x8000000eff197210 */ /* 0x000fe40007ffe80d */
[----:B------:R-:W-:Y:S01]  /*2ef0*/  LOP3.LUT R15, R0, 0x3, RZ, 0xc0, !PT ;  /* 0x00000003000f7812 */ /* 0x000fe200078ec0ff */
[C---:B------:R-:W-:Y:S01]  /*2f00*/  IMAD.SHL.U32 R26, R12.reuse, 0x40, RZ ;  /* 0x000000400c1a7824 */ /* 0x040fe200078e00ff */
[----:B------:R-:W-:Y:S01]  /*2f10*/  LOP3.LUT R28, R35, 0x6, R28, 0xf8, !PT ;  /* 0x00000006231c7812 */ /* 0x000fe200078ef81c */
[----:B------:R-:W-:-:S03]  /*2f20*/  IMAD R25, R12, -0x40, R25 ;  /* 0xffffffc00c197824 */ /* 0x000fc600078e0219 */
[----:B------:R-:W-:Y:S01]  /*2f30*/  LOP3.LUT R37, R26, 0x40, R13, 0xe2, !PT ;  /* 0x000000401a257812 */ /* 0x000fe200078ee20d */
[----:B------:R-:W-:Y:S01]  /*2f40*/  IMAD.WIDE R26, R11, 0x100, RZ ;  /* 0x000001000b1a7825 */ /* 0x000fe200078e02ff */
[----:B0-----:R-:W-:-:S03]  /*2f50*/  ISETP.GE.AND P0, PT, R35, R24, PT ;  /* 0x000000182300720c */ /* 0x001fc60003f06270 */
[----:B------:R-:W-:Y:S01]  /*2f60*/  IMAD R10, R15, -0x2, R24 ;  /* 0xfffffffe0f0a7824 */ /* 0x000fe200078e0218 */
[C---:B------:R-:W-:Y:S02]  /*2f70*/  ISETP.GE.OR P0, PT, R36.reuse, UR6, P0 ;  /* 0x0000000624007c0c */ /* 0x040fe40008706670 */
[----:B------:R-:W-:Y:S01]  /*2f80*/  IADD3 R36, -R36, UR6, R25 ;  /* 0x0000000624247c10 */ /* 0x000fe2000fffe119 */
[----:B------:R-:W-:Y:S01]  /*2f90*/  IMAD.IADD R35, R10, 0x1, -R35 ;  /* 0x000000010a237824 */ /* 0x000fe200078e0a23 */
[----:B------:R-:W-:-:S09]  /*2fa0*/  LOP3.LUT R37, R26, R37, R14, 0xfe, !PT ;  /* 0x000000251a257212 */ /* 0x000fd200078efe0e */
[----:B------:R-:W-:Y:S05]  /*2fb0*/  @P0 BRA `(.L_x_35) ;  /* 0x0000004800200947 */ /* 0x000fea0003800000 */
[----:B------:R-:W0:Y:S01]  /*2fc0*/  LDC.64 R32, c[0x0][0x5c8] ;  /* 0x00017200ff207b82 */ /* 0x000e220000000a00 */
[----:B------:R-:W-:Y:S01]  /*2fd0*/  SHF.R.S32.HI R38, RZ, 0x1f, R7 ;  /* 0x0000001fff267819 */ /* 0x000fe20000011407 */
[----:B------:R-:W-:Y:S01]  /*2fe0*/  ULDC.64 UR6, c[0x0][0x5d0] ;  /* 0x0001740000067ab9 */ /* 0x000fe20000000a00 */
[----:B------:R-:W-:Y:S01]  /*2ff0*/  SHF.R.S32.HI R29, RZ, 0x1f, R28 ;  /* 0x0000001fff1d7819 */ /* 0x000fe2000001141c */
[----:B------:R-:W-:Y:S02]  /*3000*/  BSSY B0, `(.L_x_35) ;  /* 0x0000483000007945 */ /* 0x000fe40003800000 */
[----:B------:R-:W-:-:S04]  /*3010*/  IMAD R10, R38, UR6, RZ ;  /* 0x00000006260a7c24 */ /* 0x000fc8000f8e02ff */
[C---:B------:R-:W-:Y:S02]  /*3020*/  IMAD R13, R7.reuse, UR7, R10 ;  /* 0x00000007070d7c24 */ /* 0x040fe4000f8e020a */
[----:B------:R-:W-:Y:S01]  /*3030*/  IMAD.WIDE.U32 R10, R7, UR6, R28 ;  /* 0x00000006070a7c25 */ /* 0x000fe2000f8e001c */
[----:B------:R-:W-:-:S03]  /*3040*/  ULDC.64 UR6, c[0x0][0x5c0] ;  /* 0x0001700000067ab9 */ /* 0x000fc60000000a00 */
[----:B------:R-:W-:Y:S02]  /*3050*/  IMAD.IADD R11, R11, 0x1, R13 ;  /* 0x000000010b0b7824 */ /* 0x000fe400078e020d */
[----:B0-----:R-:W-:Y:S01]  /*3060*/  IMAD R12, R27, R32, RZ ;  /* 0x000000201b0c7224 */ /* 0x001fe200078e02ff */
[----:B------:R-:W-:-:S03]  /*3070*/  SHF.L.U64.HI R30, R32, 0x7, R33 ;  /* 0x00000007201e7819 */ /* 0x000fc60000010221 */
[C---:B------:R-:W-:Y:S02]  /*3080*/  IMAD R15, R37.reuse, R33, R12 ;  /* 0x00000021250f7224 */ /* 0x040fe400078e020c */
[----:B------:R-:W-:-:S04]  /*3090*/  IMAD.WIDE.U32 R12, R37, R32, R10 ;  /* 0x00000020250c7225 */ /* 0x000fc800078e000a */
[----:B------:R-:W-:Y:S01]  /*30a0*/  IMAD.IADD R13, R13, 0x1, R15 ;  /* 0x000000010d0d7824 */ /* 0x000fe200078e020f */
[----:B------:R-:W-:Y:S01]  /*30b0*/  IADD3 R24, P2, R12, UR6, RZ ;  /* 0x000000060c187c10 */ /* 0x000fe2000ff5e0ff */
[C---:B------:R-:W-:Y:S01]  /*30c0*/  IMAD.SHL.U32 R11, R32.reuse, 0x80, RZ ;  /* 0x00000080200b7824 */ /* 0x040fe200078e00ff */
[C---:B------:R-:W-:Y:S02]  /*30d0*/  LEA R10, P4, R32.reuse, R12, 0x3 ;  /* 0x0000000c200a7211 */ /* 0x040fe400078818ff */
[----:B------:R-:W-:Y:S02]  /*30e0*/  IADD3.X R25, R13, UR7, RZ, P2, !PT ;  /* 0x000000070d197c10 */ /* 0x000fe400097fe4ff */
[----:B---3-5:R-:W-:Y:S02]  /*30f0*/  FSETP.NEU.AND P2, PT, R9, RZ, PT ;  /* 0x000000ff0900720b */ /* 0x028fe40003f4d000 */
[----:B------:R-:W-:Y:S02]  /*3100*/  LEA.HI.X R31, R32, R13, R33, 0x3, P4 ;  /* 0x0000000d201f7211 */ /* 0x000fe400020f1c21 */
[----:B------:R-:W-:-:S02]  /*3110*/  IADD3 R14, P4, R10, UR6, RZ ;  /* 0x000000060a0e7c10 */ /* 0x000fc4000ff9e0ff */
[--C-:B------:R-:W-:Y:S02]  /*3120*/  IADD3 R12, P1, P0, R12, UR6, R11.reuse ;  /* 0x000000060c0c7c10 */ /* 0x100fe4000f83e00b */
[----:B------:R-:W-:Y:S02]  /*3130*/  IADD3 R10, P5, P6, R10, UR6, R11 ;  /* 0x000000060a0a7c10 */ /* 0x000fe4000febe00b */
[--C-:B------:R-:W-:Y:S02]  /*3140*/  IADD3.X R13, R13, UR7, R30.reuse, P1, P0 ;  /* 0x000000070d0d7c10 */ /* 0x100fe40008fe041e */
[C---:B------:R-:W-:Y:S02]  /*3150*/  IADD3.X R15, R31.reuse, UR7, RZ, P4, !PT ;  /* 0x000000071f0f7c10 */ /* 0x040fe4000a7fe4ff */
[----:B------:R-:W-:Y:S01]  /*3160*/  IADD3.X R11, R31, UR7, R30, P5, P6 ;  /* 0x000000071f0b7c10 */ /* 0x000fe2000afec41e */
[----:B------:R-:W-:Y:S06]  /*3170*/  @!P2 BRA `(.L_x_36) ;  /* 0x00000034009ca947 */ /* 0x000fec0003800000 */
[----:B------:R-:W-:Y:S01]  /*3180*/  ULDC.64 UR6, c[0x0][0x5b8] ;  /* 0x00016e0000067ab9 */ /* 0x000fe20000000a00 */
[----:B------:R-:W-:Y:S01]  /*3190*/  ISETP.GE.AND P0, PT, R36, 0x1, PT ;  /* 0x000000012400780c */ /* 0x000fe20003f06270 */
[----:B------:R-:W-:Y:S01]  /*31a0*/  IMAD R30, R38, UR6, RZ ;  /* 0x00000006261e7c24 */ /* 0x000fe2000f8e02ff */
[----:B------:R-:W-:Y:S01]  /*31b0*/  ULDC.64 UR10, c[0x0][0x5a8] ;  /* 0x00016a00000a7ab9 */ /* 0x000fe20000000a00 */
[----:B------:R-:W-:Y:S01]  /*31c0*/  IMAD.WIDE.U32 R28, R7, UR6, R28 ;  /* 0x00000006071c7c25 */ /* 0x000fe2000f8e001c */
[----:B------:R-:W-:Y:S01]  /*31d0*/  ISETP.LT.OR P4, PT, R35, 0x1, !P0 ;  /* 0x000000012300780c */ /* 0x000fe20004781670 */
[----:B------:R-:W-:Y:S02]  /*31e0*/  BSSY B1, `(.L_x_37) ;  /* 0x000000c000017945 */ /* 0x000fe40003800000 */
[----:B------:R-:W-:Y:S01]  /*31f0*/  IMAD R7, R7, UR7, R30 ;  /* 0x0000000707077c24 */ /* 0x000fe2000f8e021e */
[----:B------:R-:W-:Y:S02]  /*3200*/  ULDC.64 UR6, c[0x0][0x5b0] ;  /* 0x00016c0000067ab9 */ /* 0x000fe40000000a00 */
[----:B------:R-:W-:-:S02]  /*3210*/  IMAD R32, R27, UR6, RZ ;  /* 0x000000061b207c24 */ /* 0x000fc4000f8e02ff */
[----:B------:R-:W-:Y:S02]  /*3220*/  IMAD.IADD R29, R29, 0x1, R7 ;  /* 0x000000011d1d7824 */ /* 0x000fe400078e0207 */
[C---:B------:R-:W-:Y:S02]  /*3230*/  IMAD R7, R37.reuse, UR7, R32 ;  /* 0x0000000725077c24 */ /* 0x040fe4000f8e0220 */
[----:B------:R-:W-:-:S03]  /*3240*/  IMAD.WIDE.U32 R30, R37, UR6, R28 ;  /* 0x00000006251e7c25 */ /* 0x000fc6000f8e001c */
[----:B------:R-:W-:-:S04]  /*3250*/  IADD3 R30, P1, R30, UR10, RZ ;  /* 0x0000000a1e1e7c10 */ /* 0x000fc8000ff3e0ff */
[--C-:B------:R-:W-:Y:S02]  /*3260*/  IADD3.X R31, R31, UR11, R7.reuse, P1, !PT ;  /* 0x0000000b1f1f7c10 */ /* 0x100fe40008ffe407 */
[----:B------:R-:W-:Y:S01]  /*3270*/  PRMT R7, RZ, 0x7610, R7 ;  /* 0x00007610ff077816 */ /* 0x000fe20000000007 */
[----:B------:R-:W-:Y:S06]  /*3280*/  @P4 BRA `(.L_x_38) ;  /* 0x0000000000044947 */ /* 0x000fec0003800000 */
[----:B------:R0:W5:Y:S02]  /*3290*/  LDG.E.U8 R7, desc[UR18][R30.64] ;  /* 0x000000121e077981 */ /* 0x000164000c1e1100 */
.L_x_38:
[----:B------:R-:W-:Y:S05]  /*32a0*/  BSYNC B1 ;  /* 0x0000000000017941 */ /* 0x000fea0003800000 */
.L_x_37:
[----:B-----5:R-:W-:Y:S01]  /*32b0*/  LOP3.LUT R7, R7, 0xff, RZ, 0xc0, !PT ;  /* 0x000000ff07077812 */ /* 0x020fe200078ec0ff */
[----:B------:R-:W-:Y:S01]  /*32c0*/  BSSY B1, `(.L_x_39) ;  /* 0x000000b000017945 */ /* 0x000fe20003800000 */
[----:B------:R-:W-:Y:S02]  /*32d0*/  ISETP.LT.OR P2, PT, R35, 0x2, !P0 ;  /* 0x000000022300780c */ /* 0x000fe40004741670 */
[----:B------:R-:W-:-:S05]  /*32e0*/  F2FP.F16.E4M3.UNPACK_B R7, R7 ;  /* 0x00000007ff07723e */ /* 0x000fca00020006ff */
[----:B------:R-:W-:Y:S01]  /*32f0*/  HADD2.F32 R32, -RZ, R7.H0_H0 ;  /* 0x20000007ff207230 */ /* 0x000fe20000004100 */
[----:B------:R-:W-:-:S04]  /*3300*/  PRMT R7, RZ, 0x7610, R7 ;  /* 0x00007610ff077816 */ /* 0x000fc80000000007 */
[----:B------:R-:W-:-:S04]  /*3310*/  FMUL R32, R32, R9 ;  /* 0x0000000920207220 */ /* 0x000fc80000400000 */
[----:B--2---:R-:W-:-:S05]  /*3320*/  FFMA R32, R145, R8, R32 ;  /* 0x0000000891207223 */ /* 0x004fca0000000020 */
[----:B------:R-:W-:-:S05]  /*3330*/  F2FP.SATFINITE.E4M3.F32.PACK_AB_MERGE_C R33, RZ, R32, RZ ;  /* 0x00000020ff21723e */ /* 0x000fca00048070ff */
[----:B------:R1:W-:Y:S01]  /*3340*/  @!P4 STG.E.U8 desc[UR18][R24.64], R33 ;  /* 0x000000211800c986 */ /* 0x0003e2000c101112 */
[----:B------:R-:W-:Y:S05]  /*3350*/  @P2 BRA `(.L_x_40) ;  /* 0x0000000000042947 */ /* 0x000fea0003800000 */
[----:B------:R2:W5:Y:S02]  /*3360*/  LDG.E.U8 R7, desc[UR18][R30.64+0x1] ;  /* 0x000001121e077981 */ /* 0x000564000c1e1100 */
.L_x_40:
[----:B------:R-:W-:Y:S05]  /*3370*/  BSYNC B1 ;  /* 0x0000000000017941 */ /* 0x000fea0003800000 */
.L_x_39:
[----:B-----5:R-:W-:Y:S01]  /*3380*/  LOP3.LUT R7, R7, 0xff, RZ, 0xc0, !PT ;  /* 0x000000ff07077812 */ /* 0x020fe200078ec0ff */
[----:B------:R-:W-:Y:S01]  /*3390*/  BSSY B1, `(.L_x_41) ;  /* 0x0000013000017945 */ /* 0x000fe20003800000 */
[----:B------:R-:W-:Y:S02]  /*33a0*/  IADD3 R39, P1, R37, 0x8, RZ ;  /* 0x0000000825277810 */ /* 0x000fe40007f3e0ff */
[----:B------:R-:W-:-:S03]  /*33b0*/  F2FP.F16.E4M3.UNPACK_B R7, R7 ;  /* 0x00000007ff07723e */ /* 0x000fc600020006ff */
[----:B-1----:R-:W-:Y:S01]  /*33c0*/  IMAD.X R33, RZ, RZ, R27, P1 ;  /* 0x000000ffff217224 */ /* 0x002fe200008e061b */
[----:B------:R-:W-:Y:S01]  /*33d0*/  ISETP.GE.AND P1, PT, R36, 0x9, PT ;  /* 0x000000092400780c */ /* 0x000fe20003f26270 */
[----:B------:R-:W-:Y:S02]  /*33e0*/  HADD2.F32 R32, -RZ, R7.H0_H0 ;  /* 0x20000007ff207230 */ /* 0x000fe40000004100 */
[----:B------:R-:W-:Y:S01]  /*33f0*/  IMAD R38, R33, UR6, RZ ;  /* 0x0000000621267c24 */ /* 0x000fe2000f8e02ff */
[----:B------:R-:W-:Y:S02]  /*3400*/  ISETP.LT.OR P5, PT, R35, 0x1, !P1 ;  /* 0x000000012300780c */ /* 0x000fe40004fa1670 */
[----:B------:R-:W-:Y:S01]  /*3410*/  FMUL R7, R32, R9 ;  /* 0x0000000920077220 */ /* 0x000fe20000400000 */
[----:B------:R-:W-:-:S04]  /*3420*/  IMAD.WIDE.U32 R32, R39, UR6, R28 ;  /* 0x0000000627207c25 */ /* 0x000fc8000f8e001c */
[----:B------:R-:W-:Y:S01]  /*3430*/  FFMA R7, R140, R8, R7 ;  /* 0x000000088c077223 */ /* 0x000fe20000000007 */
[----:B------:R-:W-:Y:S01]  /*3440*/  IMAD R39, R39, UR7, R38 ;  /* 0x0000000727277c24 */ /* 0x000fe2000f8e0226 */
[----:B------:R-:W-:-:S03]  /*3450*/  IADD3 R32, P4, R32, UR10, RZ ;  /* 0x0000000a20207c10 */ /* 0x000fc6000ff9e0ff */
[----:B------:R-:W-:Y:S02]  /*3460*/  F2FP.SATFINITE.E4M3.F32.PACK_AB_MERGE_C R41, RZ, R7, RZ ;  /* 0x00000007ff29723e */ /* 0x000fe400048070ff */
[----:B------:R-:W-:Y:S02]  /*3470*/  IADD3.X R33, R33, UR11, R39, P4, !PT ;  /* 0x0000000b21217c10 */ /* 0x000fe4000a7fe427 */
[----:B------:R-:W-:Y:S01]  /*3480*/  PRMT R7, RZ, 0x7610, R7 ;  /* 0x00007610ff077816 */ /* 0x000fe20000000007 */
[----:B------:R1:W-:Y:S01]  /*3490*/  @!P2 STG.E.U8 desc[UR18][R24.64+0x1], R41 ;  /* 0x000001291800a986 */ /* 0x0003e2000c101112 */
[----:B------:R-:W-:Y:S05]  /*34a0*/  @P5 BRA `(.L_x_42) ;  /* 0x0000000000045947 */ /* 0x000fea0003800000 */
[----:B------:R3:W5:Y:S02]  /*34b0*/  LDG.E.U8 R7, desc[UR18][R32.64] ;  /* 0x0000001220077981 */ /* 0x000764000c1e1100 */
.L_x_42:
[----:B------:R-:W-:Y:S05]  /*34c0*/  BSYNC B1 ;  /* 0x0000000000017941 */ /* 0x000fea0003800000 */
.L_x_41:
[----:B-----5:R-:W-:Y:S01]  /*34d0*/  LOP3.LUT R7, R7, 0xff, RZ, 0xc0, !PT ;  /* 0x000000ff07077812 */ /* 0x020fe200078ec0ff */
[----:B------:R-:W-:Y:S01]  /*34e0*/  BSSY B1, `(.L_x_43) ;  /* 0x000000b000017945 */ /* 0x000fe20003800000 */
[----:B------:R-:W-:Y:S02]  /*34f0*/  ISETP.LT.OR P2, PT, R35, 0x2, !P1 ;  /* 0x000000022300780c */ /* 0x000fe40004f41670 */
[----:B------:R-:W-:-:S05]  /*3500*/  F2FP.F16.E4M3.UNPACK_B R7, R7 ;  /* 0x00000007ff07723e */ /* 0x000fca00020006ff */
[----:B------:R-:W-:Y:S01]  /*3510*/  HADD2.F32 R38, -RZ, R7.H0_H0 ;  /* 0x20000007ff267230 */ /* 0x000fe20000004100 */
[----:B------:R-:W-:-:S04]  /*3520*/  PRMT R7, RZ, 0x7610, R7 ;  /* 0x00007610ff077816 */ /* 0x000fc80000000007 */
[----:B------:R-:W-:-:S04]  /*3530*/  FMUL R38, R38, R9 ;  /* 0x0000000926267220 */ /* 0x000fc80000400000 */
[----:B------:R-:W-:-:S05]  /*3540*/  FFMA R38, R143, R8, R38 ;  /* 0x000000088f267223 */ /* 0x000fca0000000026 */
[----:B------:R-:W-:-:S05]  /*3550*/  F2FP.SATFINITE.E4M3.F32.PACK_AB_MERGE_C R39, RZ, R38, RZ ;  /* 0x00000026ff27723e */ /* 0x000fca00048070ff */
[----:B------:R4:W-:Y:S01]  /*3560*/  @!P5 STG.E.U8 desc[UR18][R14.64], R39 ;  /* 0x000000270e00d986 */ /* 0x0009e2000c101112 */
[----:B------:R-:W-:Y:S05]  /*3570*/  @P2 BRA `(.L_x_44) ;  /* 0x0000000000042947 */ /* 0x000fea0003800000 */
[----:B------:R0:W5:Y:S02]  /*3580*/  LDG.E.U8 R7, desc[UR18][R32.64+0x1] ;  /* 0x0000011220077981 */ /* 0x000164000c1e1100 */
.L_x_44:
[----:B------:R-:W-:Y:S05]  /*3590*/  BSYNC B1 ;  /* 0x0000000000017941 */ /* 0x000fea0003800000 */
.L_x_43:
[----:B-----5:R-:W-:Y:S01]  /*35a0*/  LOP3.LUT R7, R7, 0xff, RZ, 0xc0, !PT ;  /* 0x000000ff07077812 */ /* 0x020fe200078ec0ff */
[----:B------:R-:W-:Y:S01]  /*35b0*/  BSSY B1, `(.L_x_45) ;  /* 0x000000b000017945 */ /* 0x000fe20003800000 */
[----:B------:R-:W-:Y:S02]  /*35c0*/  ISETP.LT.OR P4, PT, R35, 0x9, !P0 ;  /* 0x000000092300780c */ /* 0x000fe40004781670 */
[----:B------:R-:W-:-:S05]  /*35d0*/  F2FP.F16.E4M3.UNPACK_B R7, R7 ;  /* 0x00000007ff07723e */ /* 0x000fca00020006ff */
[----:B------:R-:W-:-:S05]  /*35e0*/  HADD2.F32 R38, -RZ, R7.H0_H0 ;  /* 0x20000007ff267230 */ /* 0x000fca0000004100 */
[----:B------:R-:W-:-:S04]  /*35f0*/  FMUL R7, R38, R9 ;  /* 0x0000000926077220 */ /* 0x000fc80000400000 */
[----:B------:R-:W-:-:S05]  /*3600*/  FFMA R7, R138, R8, R7 ;  /* 0x000000088a077223 */ /* 0x000fca0000000007 */
[----:B----4-:R-:W-:Y:S02]  /*3610*/  F2FP.SATFINITE.E4M3.F32.PACK_AB_MERGE_C R39, RZ, R7, RZ ;  /* 0x00000007ff27723e */ /* 0x010fe400048070ff */
[----:B------:R-:W-:-:S03]  /*3620*/  PRMT R7, RZ, 0x7610, R7 ;  /* 0x00007610ff077816 */ /* 0x000fc60000000007 */
[----:B------:R4:W-:Y:S01]  /*3630*/  @!P2 STG.E.U8 desc[UR18][R14.64+0x1], R39 ;  /* 0x000001270e00a986 */ /* 0x0009e2000c101112 */
[----:B------:R-:W-:Y:S05]  /*3640*/  @P4 BRA `(.L_x_46) ;  /* 0x0000000000044947 */ /* 0x000fea0003800000 */
[----:B------:R0:W5:Y:S02]  /*3650*/  LDG.E.U8 R7, desc[UR18][R30.64+0x8] ;  /* 0x000008121e077981 */ /* 0x000164000c1e1100 */
.L_x_46:
[----:B------:R-:W-:Y:S05]  /*3660*/  BSYNC B1 ;  /* 0x0000000000017941 */ /* 0x000fea0003800000 */
.L_x_45:
        /* <DEDUP_REMOVED lines=8> */
[----:B----4-:R-:W-:-:S05]  /*36f0*/  F2FP.SATFINITE.E4M3.F32.PACK_AB_MERGE_C R39, RZ, R38, RZ ;  /* 0x00000026ff27723e */ /* 0x010fca00048070ff */
[----:B------:R4:W-:Y:S01]  /*3700*/  @!P4 STG.E.U8 desc[UR18][R24.64+0x8], R39 ;  /* 0x000008271800c986 */ /* 0x0009e2000c101112 */
[----:B------:R-:W-:Y:S05]  /*3710*/  @P2 BRA `(.L_x_48) ;  /* 0x0000000000042947 */ /* 0x000fea0003800000 */
[----:B------:R0:W5:Y:S02]  /*3720*/  LDG.E.U8 R7, desc[UR18][R30.64+0x9] ;  /* 0x000009121e077981 */ /* 0x000164000c1e1100 */
.L_x_48:
[----:B------:R-:W-:Y:S05]  /*3730*/  BSYNC B1 ;  /* 0x0000000000017941 */ /* 0x000fea0003800000 */
.L_x_47:
        /* <DEDUP_REMOVED lines=12> */
.L_x_50:
[----:B------:R-:W-:Y:S05]  /*3800*/  BSYNC B1 ;  /* 0x0000000000017941 */ /* 0x000fea0003800000 */
.L_x_49:
        /* <DEDUP_REMOVED lines=12> */
.L_x_52:
[----:B------:R-:W-:Y:S05]  /*38d0*/  BSYNC B1 ;  /* 0x0000000000017941 */ /* 0x000fea0003800000 */
.L_x_51:
        /* <DEDUP_REMOVED lines=12> */
.L_x_54:
[----:B------:R-:W-:Y:S05]  /*39a0*/  BSYNC B1 ;  /* 0x0000000000017941 */ /* 0x000fea0003800000 */
.L_x_53:
        /* <DEDUP_REMOVED lines=12> */
.L_x_56:
[----:B------:R-:W-:Y:S05]  /*3a70*/  BSYNC B1 ;  /* 0x0000000000017941 */ /* 0x000fea0003800000 */
.L_x_55:
        /* <DEDUP_REMOVED lines=12> */
.L_x_58:
[----:B------:R-:W-:Y:S05]  /*3b40*/  BSYNC B1 ;  /* 0x0000000000017941 */ /* 0x000fea0003800000 */
.L_x_57:
        /* <DEDUP_REMOVED lines=12> */
.L_x_60:
[----:B------:R-:W-:Y:S05]  /*3c10*/  BSYNC B1 ;  /* 0x0000000000017941 */ /* 0x000fea0003800000 */
.L_x_59:
        /* <DEDUP_REMOVED lines=12> */
.L_x_62:
[----:B------:R-:W-:Y:S05]  /*3ce0*/  BSYNC B1 ;  /* 0x0000000000017941 */ /* 0x000fea0003800000 */
.L_x_61:
        /* <DEDUP_REMOVED lines=12> */
.L_x_64:
[----:B------:R-:W-:Y:S05]  /*3db0*/  BSYNC B1 ;  /* 0x0000000000017941 */ /* 0x000fea0003800000 */
.L_x_63:
        /* <DEDUP_REMOVED lines=12> */
.L_x_66:
[----:B------:R-:W-:Y:S05]  /*3e80*/  BSYNC B1 ;  /* 0x0000000000017941 */ /* 0x000fea0003800000 */
.L_x_65:
        /* <DEDUP_REMOVED lines=12> */
.L_x_68:
[----:B------:R-:W-:Y:S05]  /*3f50*/  BSYNC B1 ;  /* 0x0000000000017941 */ /* 0x000fea0003800000 */
.L_x_67:
        /* <DEDUP_REMOVED lines=12> */
.L_x_70:
[----:B------:R-:W-:Y:S05]  /*4020*/  BSYNC B1 ;  /* 0x0000000000017941 */ /* 0x000fea0003800000 */
.L_x_69:
        /* <DEDUP_REMOVED lines=12> */
.L_x_72:
[----:B------:R-:W-:Y:S05]  /*40f0*/  BSYNC B1 ;  /* 0x0000000000017941 */ /* 0x000fea0003800000 */
.L_x_71:
        /* <DEDUP_REMOVED lines=12> */
.L_x_74:
[----:B------:R-:W-:Y:S05]  /*41c0*/  BSYNC B1 ;  /* 0x0000000000017941 */ /* 0x000fea0003800000 */
.L_x_73:
        /* <DEDUP_REMOVED lines=12> */
.L_x_76:
[----:B------:R-:W-:Y:S05]  /*4290*/  BSYNC B1 ;  /* 0x0000000000017941 */ /* 0x000fea0003800000 */
.L_x_75:
        /* <DEDUP_REMOVED lines=12> */
.L_x_78:
[----:B------:R-:W-:Y:S05]  /*4360*/  BSYNC B1 ;  /* 0x0000000000017941 */ /* 0x000fea0003800000 */
.L_x_77:
        /* <DEDUP_REMOVED lines=12> */
.L_x_80:
[----:B------:R-:W-:Y:S05]  /*4430*/  BSYNC B1 ;  /* 0x0000000000017941 */ /* 0x000fea0003800000 */
.L_x_79:
        /* <DEDUP_REMOVED lines=12> */
.L_x_82:
[----:B------:R-:W-:Y:S05]  /*4500*/  BSYNC B1 ;  /* 0x0000000000017941 */ /* 0x000fea0003800000 */
.L_x_81:
        /* <DEDUP_REMOVED lines=12> */
.L_x_84:
[----:B------:R-:W-:Y:S05]  /*45d0*/  BSYNC B1 ;  /* 0x0000000000017941 */ /* 0x000fea0003800000 */
.L_x_83:
        /* <DEDUP_REMOVED lines=12> */
.L_x_86:
[----:B------:R-:W-:Y:S05]  /*46a0*/  BSYNC B1 ;  /* 0x0000000000017941 */ /* 0x000fea0003800000 */
.L_x_85:
        /* <DEDUP_REMOVED lines=12> */
.L_x_88:
[----:B------:R-:W-:Y:S05]  /*4770*/  BSYNC B1 ;  /* 0x0000000000017941 */ /* 0x000fea0003800000 */
.L_x_87:
        /* <DEDUP_REMOVED lines=12> */
.L_x_90:
[----:B------:R-:W-:Y:S05]  /*4840*/  BSYNC B1 ;  /* 0x0000000000017941 */ /* 0x000fea0003800000 */
.L_x_89:
        /* <DEDUP_REMOVED lines=12> */
.L_x_92:
[----:B------:R-:W-:Y:S05]  /*4910*/  BSYNC B1 ;  /* 0x0000000000017941 */ /* 0x000fea0003800000 */
.L_x_91:
        /* <DEDUP_REMOVED lines=12> */
.L_x_94:
[----:B------:R-:W-:Y:S05]  /*49e0*/  BSYNC B1 ;  /* 0x0000000000017941 */ /* 0x000fea0003800000 */
.L_x_93:
        /* <DEDUP_REMOVED lines=12> */
.L_x_96:
[----:B------:R-:W-:Y:S05]  /*4ab0*/  BSYNC B1 ;  /* 0x0000000000017941 */ /* 0x000fea0003800000 */
.L_x_95:
[----:B-----5:R-:W-:Y:S01]  /*4ac0*/  LOP3.LUT R7, R7, 0xff, RZ, 0xc0, !PT ;  /* 0x000000ff07077812 */ /* 0x020fe200078ec0ff */
[----:B------:R-:W-:Y:S01]  /*4ad0*/  BSSY B1, `(.L_x_97) ;  /* 0x000000b000017945 */ /* 0x000fe20003800000 */
[----:B------:R-:W-:Y:S02]  /*4ae0*/  ISETP.LT.OR P2, PT, R35, 0x39, !P1 ;  /* 0x000000392300780c */ /* 0x000fe40004f41670 */
[----:B------:R-:W-:-:S05]  /*4af0*/  F2FP.F16.E4M3.UNPACK_B R7, R7 ;  /* 0x00000007ff07723e */ /* 0x000fca00020006ff */
[----:B0-2---:R-:W-:-:S05]  /*4b00*/  HADD2.F32 R30, -RZ, R7.H0_H0 ;  /* 0x20000007ff1e7230 */ /* 0x005fca0000004100 */
[----:B------:R-:W-:-:S04]  /*4b10*/  FMUL R7, R30, R9 ;  /* 0x000000091e077220 */ /* 0x000fc80000400000 */
[----:B------:R-:W-:-:S05]  /*4b20*/  FFMA R7, R112, R8, R7 ;  /* 0x0000000870077223 */ /* 0x000fca0000000007 */
[----:B------:R-:W-:Y:S02]  /*4b30*/  F2FP.SATFINITE.E4M3.F32.PACK_AB_MERGE_C R31, RZ, R7, RZ ;  /* 0x00000007ff1f723e */ /* 0x000fe400048070ff */
[----:B------:R-:W-:-:S03]  /*4b40*/  PRMT R7, RZ, 0x7610, R7 ;  /* 0x00007610ff077816 */ /* 0x000fc60000000007 */
[----:B------:R0:W-:Y:S01]  /*4b50*/  @!P0 STG.E.U8 desc[UR18][R24.64+0x39], R31 ;  /* 0x0000391f18008986 */ /* 0x0001e2000c101112 */
[----:B------:R-:W-:Y:S05]  /*4b60*/  @P2 BRA `(.L_x_98) ;  /* 0x0000000000042947 */ /* 0x000fea0003800000 */
[----:B------:R2:W5:Y:S02]  /*4b70*/  LDG.E.U8 R7, desc[UR18][R32.64+0x38] ;  /* 0x0000381220077981 */ /* 0x000564000c1e1100 */
.L_x_98:
[----:B------:R-:W-:Y:S05]  /*4b80*/  BSYNC B1 ;  /* 0x0000000000017941 */ /* 0x000fea0003800000 */
.L_x_97:
[----:B-----5:R-:W-:Y:S01]  /*4b90*/  LOP3.LUT R7, R7, 0xff, RZ, 0xc0, !PT ;  /* 0x000000ff07077812 */ /* 0x020fe200078ec0ff */
[----:B------:R-:W-:Y:S01]  /*4ba0*/  BSSY B1, `(.L_x_99) ;  /* 0x000000b000017945 */ /* 0x000fe20003800000 */
[----:B------:R-:W-:Y:S02]  /*4bb0*/  ISETP.LT.OR P1, PT, R35, 0x3a, !P1 ;  /* 0x0000003a2300780c */ /* 0x000fe40004f21670 */
[----:B------:R-:W-:-:S05]  /*4bc0*/  F2FP.F16.E4M3.UNPACK_B R7, R7 ;  /* 0x00000007ff07723e */ /* 0x000fca00020006ff */
[----:B01--4-:R-:W-:Y:S01]  /*4bd0*/  HADD2.F32 R24, -RZ, R7.H0_H0 ;  /* 0x20000007ff187230 */ /* 0x013fe20000004100 */
[----:B------:R-:W-:-:S04]  /*4be0*/  PRMT R7, RZ, 0x7610, R7 ;  /* 0x00007610ff077816 */ /* 0x000fc80000000007 */
[----:B------:R-:W-:-:S04]  /*4bf0*/  FMUL R24, R24, R9 ;  /* 0x0000000918187220 */ /* 0x000fc80000400000 */
[----:B------:R-:W-:-:S05]  /*4c00*/  FFMA R24, R115, R8, R24 ;  /* 0x0000000873187223 */ /* 0x000fca0000000018 */
[----:B------:R-:W-:-:S05]  /*4c10*/  F2FP.SATFINITE.E4M3.F32.PACK_AB_MERGE_C R25, RZ, R24, RZ ;  /* 0x00000018ff19723e */ /* 0x000fca00048070ff */
[----:B------:R0:W-:Y:S01]  /*4c20*/  @!P2 STG.E.U8 desc[UR18][R14.64+0x38], R25 ;  /* 0x000038190e00a986 */ /* 0x0001e2000c101112 */
[----:B------:R-:W-:Y:S05]  /*4c30*/  @P1 BRA `(.L_x_100) ;  /* 0x0000000000041947 */ /* 0x000fea0003800000 */
[----:B------:R1:W5:Y:S02]  /*4c40*/  LDG.E.U8 R7, desc[UR18][R32.64+0x39] ;  /* 0x0000391220077981 */ /* 0x000364000c1e1100 */
.L_x_100:
[----:B------:R-:W-:Y:S05]  /*4c50*/  BSYNC B1 ;  /* 0x0000000000017941 */ /* 0x000fea0003800000 */
.L_x_99:
[----:B-----5:R-:W-:Y:S01]  /*4c60*/  LOP3.LUT R7, R7, 0xff, RZ, 0xc0, !PT ;  /* 0x000000ff07077812 */ /* 0x020fe200078ec0ff */
[----:B------:R-:W-:Y:S01]  /*4c70*/  BSSY B1, `(.L_x_101) ;  /* 0x0000013000017945 */ /* 0x000fe20003800000 */
[----:B------:R-:W-:Y:S02]  /*4c80*/  IADD3 R31, P0, R37, 0x80, RZ ;  /* 0x00000080251f7810 */ /* 0x000fe40007f1e0ff */
[----:B------:R-:W-:-:S03]  /*4c90*/  F2FP.F16.E4M3.UNPACK_B R7, R7 ;  /* 0x00000007ff07723e */ /* 0x000fc600020006ff */
[----:B0-----:R-:W-:Y:S01]  /*4ca0*/  IMAD.X R25, RZ, RZ, R27, P0 ;  /* 0x000000ffff197224 */ /* 0x001fe200000e061b */
        /* <DEDUP_REMOVED lines=9> */
[----:B-123--:R-:W-:Y:S02]  /*4d40*/  F2FP.SATFINITE.E4M3.F32.PACK_AB_MERGE_C R33, RZ, R7, RZ ;  /* 0x00000007ff21723e */ /* 0x00efe400048070ff */
[----:B------:R-:W-:Y:S02]  /*4d50*/  IADD3.X R25, R25, UR11, R31, P2, !PT ;  /* 0x0000000b19197c10 */ /* 0x000fe400097fe41f */
[----:B------:R-:W-:Y:S01]  /*4d60*/  PRMT R7, RZ, 0x7610, R7 ;  /* 0x00007610ff077816 */ /* 0x000fe20000000007 */
[----:B------:R0:W-:Y:S01]  /*4d70*/  @!P1 STG.E.U8 desc[UR18][R14.64+0x39], R33 ;  /* 0x000039210e009986 */ /* 0x0001e2000c101112 */
[----:B------:R-:W-:Y:S05]  /*4d80*/  @P4 BRA `(.L_x_102) ;  /* 0x0000000000044947 */ /* 0x000fea0003800000 */
[----:B------:R1:W5:Y:S02]  /*4d90*/  LDG.E.U8 R7, desc[UR18][R24.64] ;  /* 0x0000001218077981 */ /* 0x000364000c1e1100 */
.L_x_102:
[----:B------:R-:W-:Y:S05]  /*4da0*/  BSYNC B1 ;  /* 0x0000000000017941 */ /* 0x000fea0003800000 */
.L_x_101:
[----:B-----5:R-:W-:Y:S01]  /*4db0*/  LOP3.LUT R7, R7, 0xff, RZ, 0xc0, !PT ;  /* 0x000000ff07077812 */ /* 0x020fe200078ec0ff */
[----:B------:R-:W-:Y:S01]  /*4dc0*/  BSSY B1, `(.L_x_103) ;  /* 0x000000b000017945 */ /* 0x000fe20003800000 */
[----:B------:R-:W-:Y:S02]  /*4dd0*/  ISETP.LT.OR P2, PT, R35, 0x2, !P0 ;  /* 0x000000022300780c */ /* 0x000fe40004741670 */
[----:B------:R-:W-:-:S05]  /*4de0*/  F2FP.F16.E4M3.UNPACK_B R7, R7 ;  /* 0x00000007ff07723e */ /* 0x000fca00020006ff */
[----:B0-----:R-:W-:Y:S01]  /*4df0*/  HADD2.F32 R14, -RZ, R7.H0_H0 ;  /* 0x20000007ff0e7230 */ /* 0x001fe20000004100 */
[----:B------:R-:W-:-:S04]  /*4e00*/  PRMT R7, RZ, 0x7610, R7 ;  /* 0x00007610ff077816 */ /* 0x000fc80000000007 */
[----:B------:R-:W-:-:S04]  /*4e10*/  FMUL R14, R14, R9 ;  /* 0x000000090e0e7220 */ /* 0x000fc80000400000 */
[----:B------:R-:W-:-:S05]  /*4e20*/  FFMA R14, R113, R8, R14 ;  /* 0x00000008710e7223 */ /* 0x000fca000000000e */
[----:B------:R-:W-:-:S05]  /*4e30*/  F2FP.SATFINITE.E4M3.F32.PACK_AB_MERGE_C R15, RZ, R14, RZ ;  /* 0x0000000eff0f723e */ /* 0x000fca00048070ff */
[----:B------:R0:W-:Y:S01]  /*4e40*/  @!P4 STG.E.U8 desc[UR18][R12.64], R15 ;  /* 0x0000000f0c00c986 */ /* 0x0001e2000c101112 */
[----:B------:R-:W-:Y:S05]  /*4e50*/  @P2 BRA `(.L_x_104) ;  /* 0x0000000000042947 */ /* 0x000fea0003800000 */
[----:B------:R2:W5:Y:S02]  /*4e60*/  LDG.E.U8 R7, desc[UR18][R24.64+0x1] ;  /* 0x0000011218077981 */ /* 0x000564000c1e1100 */
.L_x_104:
[----:B------:R-:W-:Y:S05]  /*4e70*/  BSYNC B1 ;  /* 0x0000000000017941 */ /* 0x000fea0003800000 */
.L_x_103:
[----:B-----5:R-:W-:Y:S01]  /*4e80*/  LOP3.LUT R7, R7, 0xff, RZ, 0xc0, !PT ;  /* 0x000000ff07077812 */ /* 0x020fe200078ec0ff */
[----:B------:R-:W-:Y:S01]  /*4e90*/  BSSY B1, `(.L_x_105) ;  /* 0x0000013000017945 */ /* 0x000fe20003800000 */
[----:B------:R-:W-:Y:S02]  /*4ea0*/  IADD3 R37, P1, R37, 0x88, RZ ;  /* 0x0000008825257810 */ /* 0x000fe40007f3e0ff */
[----:B------:R-:W-:-:S03]  /*4eb0*/  F2FP.F16.E4M3.UNPACK_B R7, R7 ;  /* 0x00000007ff07723e */ /* 0x000fc600020006ff */
[----:B------:R-:W-:Y:S01]  /*4ec0*/  IMAD.X R26, RZ, RZ, R27, P1 ;  /* 0x000000ffff1a7224 */ /* 0x000fe200008e061b */
[----:B------:R-:W-:Y:S01]  /*4ed0*/  ISETP.GE.AND P1, PT, R36, 0x89, PT ;  /* 0x000000892400780c */ /* 0x000fe20003f26270 */
[----:B------:R-:W-:Y:S02]  /*4ee0*/  HADD2.F32 R14, -RZ, R7.H0_H0 ;  /* 0x20000007ff0e7230 */ /* 0x000fe40000004100 */
[----:B------:R-:W-:Y:S01]  /*4ef0*/  IMAD R26, R26, UR6, RZ ;  /* 0x000000061a1a7c24 */ /* 0x000fe2000f8e02ff */
[----:B------:R-:W-:Y:S01]  /*4f00*/  ISETP.LT.OR P5, PT, R35, 0x1, !P1 ;  /* 0x000000012300780c */ /* 0x000fe20004fa1670 */
[----:B------:R-:W-:-:S04]  /*4f10*/  IMAD.WIDE.U32 R28, R37, UR6, R28 ;  /* 0x00000006251c7c25 */ /* 0x000fc8000f8e001c */
[----:B------:R-:W-:Y:S01]  /*4f20*/  FMUL R7, R14, R9 ;  /* 0x000000090e077220 */ /* 0x000fe20000400000 */
[----:B------:R-:W-:-:S03]  /*4f30*/  IMAD R37, R37, UR7, R26 ;  /* 0x0000000725257c24 */ /* 0x000fc6000f8e021a */
[----:B------:R-:W-:Y:S01]  /*4f40*/  FFMA R7, R108, R8, R7 ;  /* 0x000000086c077223 */ /* 0x000fe20000000007 */
[----:B------:R-:W-:-:S04]  /*4f50*/  IADD3 R14, P4, R28, UR10, RZ ;  /* 0x0000000a1c0e7c10 */ /* 0x000fc8000ff9e0ff */
[----:B------:R-:W-:Y:S02]  /*4f60*/  F2FP.SATFINITE.E4M3.F32.PACK_AB_MERGE_C R27, RZ, R7, RZ ;  /* 0x00000007ff1b723e */ /* 0x000fe400048070ff */
[----:B0-----:R-:W-:Y:S02]  /*4f70*/  IADD3.X R15, R29, UR11, R37, P4, !PT ;  /* 0x0000000b1d0f7c10 */ /* 0x001fe4000a7fe425 */
[----:B------:R-:W-:Y:S01]  /*4f80*/  PRMT R7, RZ, 0x7610, R7 ;  /* 0x00007610ff077816 */ /* 0x000fe20000000007 */
[----:B------:R0:W-:Y:S01]  /*4f90*/  @!P2 STG.E.U8 desc[UR18][R12.64+0x1], R27 ;  /* 0x0000011b0c00a986 */ /* 0x0001e2000c101112 */
[----:B------:R-:W-:Y:S05]  /*4fa0*/  @P5 BRA `(.L_x_106) ;  /* 0x0000000000045947 */ /* 0x000fea0003800000 */
[----:B------:R3:W5:Y:S02]  /*4fb0*/  LDG.E.U8 R7, desc[UR18][R14.64] ;  /* 0x000000120e077981 */ /* 0x000764000c1e1100 */
.L_x_106:
[----:B------:R-:W-:Y:S05]  /*4fc0*/  BSYNC B1 ;  /* 0x0000000000017941 */ /* 0x000fea0003800000 */
.L_x_105:
        /* <DEDUP_REMOVED lines=8> */
[----:B0-----:R-:W-:-:S05]  /*5050*/  F2FP.SATFINITE.E4M3.F32.PACK_AB_MERGE_C R27, RZ, R26, RZ ;  /* 0x0000001aff1b723e */ /* 0x001fca00048070ff */
[----:B------:R0:W-:Y:S01]  /*5060*/  @!P5 STG.E.U8 desc[UR18][R10.64], R27 ;  /* 0x0000001b0a00d986 */ /* 0x0001e2000c101112 */
[----:B------:R-:W-:Y:S05]  /*5070*/  @P2 BRA `(.L_x_108) ;  /* 0x0000000000042947 */ /* 0x000fea0003800000 */
[----:B------:R4:W5:Y:S02]  /*5080*/  LDG.E.U8 R7, desc[UR18][R14.64+0x1] ;  /* 0x000001120e077981 */ /* 0x000964000c1e1100 */
.L_x_108:
[----:B------:R-:W-:Y:S05]  /*5090*/  BSYNC B1 ;  /* 0x0000000000017941 */ /* 0x000fea0003800000 */
.L_x_107:
[----:B-----5:R-:W-:Y:S01]  /*50a0*/  LOP3.LUT R7, R7, 0xff, RZ, 0xc0, !PT ;  /* 0x000000ff07077812 */ /* 0x020fe200078ec0ff */
[----:B------:R-:W-:Y:S01]  /*50b0*/  BSSY B1, `(.L_x_109) ;  /* 0x000000b000017945 */ /* 0x000fe20003800000 */
[----:B------:R-:W-:Y:S02]  /*50c0*/  ISETP.LT.OR P4, PT, R35, 0x9, !P0 ;  /* 0x000000092300780c */ /* 0x000fe40004781670 */
[----:B------:R-:W-:-:S05]  /*50d0*/  F2FP.F16.E4M3.UNPACK_B R7, R7 ;  /* 0x00000007ff07723e */ /* 0x000fca00020006ff */
[----:B------:R-:W-:-:S05]  /*50e0*/  HADD2.F32 R26, -RZ, R7.H0_H0 ;  /* 0x20000007ff1a7230 */ /* 0x000fca0000004100 */
[----:B------:R-:W-:-:S04]  /*50f0*/  FMUL R7, R26, R9 ;  /* 0x000000091a077220 */ /* 0x000fc80000400000 */
[----:B------:R-:W-:-:S05]  /*5100*/  FFMA R7, R106, R8, R7 ;  /* 0x000000086a077223 */ /* 0x000fca0000000007 */
[----:B0-----:R-:W-:Y:S02]  /*5110*/  F2FP.SATFINITE.E4M3.F32.PACK_AB_MERGE_C R27, RZ, R7, RZ ;  /* 0x00000007ff1b723e */ /* 0x001fe400048070ff */
[----:B------:R-:W-:-:S03]  /*5120*/  PRMT R7, RZ, 0x7610, R7 ;  /* 0x00007610ff077816 */ /* 0x000fc60000000007 */
[----:B------:R0:W-:Y:S01]  /*5130*/  @!P2 STG.E.U8 desc[UR18][R10.64+0x1], R27 ;  /* 0x0000011b0a00a986 */ /* 0x0001e2000c101112 */
[----:B------:R-:W-:Y:S05]  /*5140*/  @P4 BRA `(.L_x_110) ;  /* 0x0000000000044947 */ /* 0x000fea0003800000 */
[----:B------:R0:W5:Y:S02]  /*5150*/  LDG.E.U8 R7, desc[UR18][R24.64+0x8] ;  /* 0x0000081218077981 */ /* 0x000164000c1e1100 */
.L_x_110:
[----:B------:R-:W-:Y:S05]  /*5160*/  BSYNC B1 ;  /* 0x0000000000017941 */ /* 0x000fea0003800000 */
.L_x_109:
        /* <DEDUP_REMOVED lines=12> */
.L_x_112:
[----:B------:R-:W-:Y:S05]  /*5230*/  BSYNC B1 ;  /* 0x0000000000017941 */ /* 0x000fea0003800000 */
.L_x_111:
        /* <DEDUP_REMOVED lines=12> */
.L_x_114:
[----:B------:R-:W-:Y:S05]  /*5300*/  BSYNC B1 ;  /* 0x0000000000017941 */ /* 0x000fea0003800000 */
.L_x_113:
        /* <DEDUP_REMOVED lines=12> */
.L_x_116:
[----:B------:R-:W-:Y:S05]  /*53d0*/  BSYNC B1 ;  /* 0x0000000000017941 */ /* 0x000fea0003800000 */
.L_x_115:
        /* <DEDUP_REMOVED lines=12> */
.L_x_118:
[----:B------:R-:W-:Y:S05]  /*54a0*/  BSYNC B1 ;  /* 0x0000000000017941 */ /* 0x000fea0003800000 */
.L_x_117:
        /* <DEDUP_REMOVED lines=12> */
.L_x_120:
[----:B------:R-:W-:Y:S05]  /*5570*/  BSYNC B1 ;  /* 0x0000000000017941 */ /* 0x000fea0003800000 */
.L_x_119:
        /* <DEDUP_REMOVED lines=12> */
.L_x_122:
[----:B------:R-:W-:Y:S05]  /*5640*/  BSYNC B1 ;  /* 0x0000000000017941 */ /* 0x000fea0003800000 */
.L_x_121:
        /* <DEDUP_REMOVED lines=12> */
.L_x_124:
[----:B------:R-:W-:Y:S05]  /*5710*/  BSYNC B1 ;  /* 0x0000000000017941 */ /* 0x000fea0003800000 */
.L_x_123:
        /* <DEDUP_REMOVED lines=12> */
.L_x_126:
[----:B------:R-:W-:Y:S05]  /*57e0*/  BSYNC B1 ;  /* 0x0000000000017941 */ /* 0x000fea0003800000 */
.L_x_125:
        /* <DEDUP_REMOVED lines=12> */
.L_x_128:
[----:B------:R-:W-:Y:S05]  /*58b0*/  BSYNC B1 ;  /* 0x0000000000017941 */ /* 0x000fea0003800000 */
.L_x_127:
        /* <DEDUP_REMOVED lines=12> */
.L_x_130:
[----:B------:R-:W-:Y:S05]  /*5980*/  BSYNC B1 ;  /* 0x0000000000017941 */ /* 0x000fea0003800000 */
.L_x_129:
        /* <DEDUP_REMOVED lines=12> */
.L_x_132:
[----:B------:R-:W-:Y:S05]  /*5a50*/  BSYNC B1 ;  /* 0x0000000000017941 */ /* 0x000fea0003800000 */
.L_x_131:
        /* <DEDUP_REMOVED lines=12> */
.L_x_134:
[----:B------:R-:W-:Y:S05]  /*5b20*/  BSYNC B1 ;  /* 0x0000000000017941 */ /* 0x000fea0003800000 */
.L_x_133:
        /* <DEDUP_REMOVED lines=12> */
.L_x_136:
[----:B------:R-:W-:Y:S05]  /*5bf0*/  BSYNC B1 ;  /* 0x0000000000017941 */ /* 0x000fea0003800000 */
.L_x_135:
        /* <DEDUP_REMOVED lines=12> */
.L_x_138:
[----:B------:R-:W-:Y:S05]  /*5cc0*/  BSYNC B1 ;  /* 0x0000000000017941 */ /* 0x000fea0003800000 */
.L_x_137:
        /* <DEDUP_REMOVED lines=12> */
.L_x_140:
[----:B------:R-:W-:Y:S05]  /*5d90*/  BSYNC B1 ;  /* 0x0000000000017941 */ /* 0x000fea0003800000 */
.L_x_139:
        /* <DEDUP_REMOVED lines=12> */
.L_x_142:
[----:B------:R-:W-:Y:S05]  /*5e60*/  BSYNC B1 ;  /* 0x0000000000017941 */ /* 0x000fea0003800000 */
.L_x_141:
        /* <DEDUP_REMOVED lines=12> */
.L_x_144:
[----:B------:R-:W-:Y:S05]  /*5f30*/  BSYNC B1 ;  /* 0x0000000000017941 */ /* 0x000fea0003800000 */
.L_x_143:
        /* <DEDUP_REMOVED lines=12> */
.L_x_146:
[----:B------:R-:W-:Y:S05]  /*6000*/  BSYNC B1 ;  /* 0x0000000000017941 */ /* 0x000fea0003800000 */
.L_x_145:
        /* <DEDUP_REMOVED lines=12> */
.L_x_148:
[----:B------:R-:W-:Y:S05]  /*60d0*/  BSYNC B1 ;  /* 0x0000000000017941 */ /* 0x000fea0003800000 */
.L_x_147:
        /* <DEDUP_REMOVED lines=12> */
.L_x_150:
[----:B------:R-:W-:Y:S05]  /*61a0*/  BSYNC B1 ;  /* 0x0000000000017941 */ /* 0x000fea0003800000 */
.L_x_149:
        /* <DEDUP_REMOVED lines=12> */
.L_x_152:
[----:B------:R-:W-:Y:S05]  /*6270*/  BSYNC B1 ;  /* 0x0000000000017941 */ /* 0x000fea0003800000 */
.L_x_151:
        /* <DEDUP_REMOVED lines=12> */
.L_x_154:
[----:B------:R-:W-:Y:S05]  /*6340*/  BSYNC B1 ;  /* 0x0000000000017941 */ /* 0x000fea0003800000 */
.L_x_153:
        /* <DEDUP_REMOVED lines=12> */
.L_x_156:
[----:B------:R-:W-:Y:S05]  /*6410*/  BSYNC B1 ;  /* 0x0000000000017941 */ /* 0x000fea0003800000 */
.L_x_155:
        /* <DEDUP_REMOVED lines=12> */
.L_x_158:
[----:B------:R-:W-:Y:S05]  /*64e0*/  BSYNC B1 ;  /* 0x0000000000017941 */ /* 0x000fea0003800000 */
.L_x_157:
        /* <DEDUP_REMOVED lines=12> */
.L_x_160:
[----:B------:R-:W-:Y:S05]  /*65b0*/  BSYNC B1 ;  /* 0x0000000000017941 */ /* 0x000fea0003800000 */
.L_x_159:
        /* <DEDUP_REMOVED lines=12> */
.L_x_162:
[----:B------:R-:W-:Y:S05]  /*6680*/  BSYNC B1 ;  /* 0x0000000000017941 */ /* 0x000fea0003800000 */
.L_x_161:
        /* <DEDUP_REMOVED lines=12> */
.L_x_164:
[----:B------:R-:W-:Y:S05]  /*6750*/  BSYNC B1 ;  /* 0x0000000000017941 */ /* 0x000fea0003800000 */
.L_x_163:
[----:B------:R-:W-:Y:S05]  /*6760*/  @P1 BRA `(.L_x_165) ;  /* 0x0000001000301947 */ /* 0x000fea0003800000 */
[----:B-----5:R-:W-:-:S04]  /*6770*/  LOP3.LUT R7, R7, 0xff, RZ, 0xc0, !PT ;  /* 0x000000ff07077812 */ /* 0x020fc800078ec0ff */
[----:B------:R-:W-:-:S05]  /*6780*/  F2FP.F16.E4M3.UNPACK_B R7, R7 ;  /* 0x00000007ff07723e */ /* 0x000fca00020006ff */
[----:B------:R-:W-:-:S05]  /*6790*/  HADD2.F32 R12, -RZ, R7.H0_H0 ;  /* 0x20000007ff0c7230 */ /* 0x000fca0000004100 */
[----:B------:R-:W-:-:S04]  /*67a0*/  FMUL R7, R12, R9 ;  /* 0x000000090c077220 */ /* 0x000fc80000400000 */
[----:B------:R-:W-:-:S05]  /*67b0*/  FFMA R7, R18, R8, R7 ;  /* 0x0000000812077223 */ /* 0x000fca0000000007 */
[----:B------:R-:W-:-:S05]  /*67c0*/  F2FP.SATFINITE.E4M3.F32.PACK_AB_MERGE_C R7, RZ, R7, RZ ;  /* 0x00000007ff07723e */ /* 0x000fca00048070ff */
[----:B------:R0:W-:Y:S01]  /*67d0*/  STG.E.U8 desc[UR18][R10.64+0x39], R7 ;  /* 0x000039070a007986 */ /* 0x0001e2000c101112 */
[----:B------:R-:W-:Y:S05]  /*67e0*/  BRA `(.L_x_165) ;  /* 0x0000001000107947 */ /* 0x000fea0003800000 */
.L_x_36:
[C---:B------:R-:W-:Y:S01]  /*67f0*/  ISETP.GE.AND P0, PT, R36.reuse, 0x1, PT ;  /* 0x000000012400780c */ /* 0x040fe20003f06270 */
[-C--:B--2---:R-:W-:Y:S01]  /*6800*/  FMUL R145, R145, R8.reuse ;  /* 0x0000000891917220 */ /* 0x084fe20000400000 */
[----:B------:R-:W-:Y:S01]  /*6810*/  ISETP.GE.AND P2, PT, R36, 0x9, PT ;  /* 0x000000092400780c */ /* 0x000fe20003f46270 */
[-C--:B------:R-:W-:Y:S01]  /*6820*/  FMUL R140, R140, R8.reuse ;  /* 0x000000088c8c7220 */ /* 0x080fe20000400000 */
[----:B------:R-:W-:Y:S01]  /*6830*/  ISETP.LT.OR P1, PT, R35, 0x1, !P0 ;  /* 0x000000012300780c */ /* 0x000fe20004721670 */
[-C--:B------:R-:W-:Y:S01]  /*6840*/  FMUL R143, R143, R8.reuse ;  /* 0x000000088f8f7220 */ /* 0x080fe20000400000 */
[----:B------:R-:W-:Y:S01]  /*6850*/  F2FP.SATFINITE.E4M3.F32.PACK_AB_MERGE_C R145, RZ, R145, RZ ;  /* 0x00000091ff91723e */ /* 0x000fe200048070ff */
[-C--:B------:R-:W-:Y:S01]  /*6860*/  FMUL R138, R138, R8.reuse ;  /* 0x000000088a8a7220 */ /* 0x080fe20000400000 */
[----:B------:R-:W-:Y:S01]  /*6870*/  ISETP.LT.OR P4, PT, R35, 0x2, !P0 ;  /* 0x000000022300780c */ /* 0x000fe20004781670 */
[-C--:B------:R-:W-:Y:S01]  /*6880*/  FMUL R141, R141, R8.reuse ;  /* 0x000000088d8d7220 */ /* 0x080fe20000400000 */
[C---:B------:R-:W-:Y:S01]  /*6890*/  ISETP.LT.OR P5, PT, R35.reuse, 0x1, !P2 ;  /* 0x000000012300780c */ /* 0x040fe200057a1670 */
[-C--:B------:R-:W-:Y:S01]  /*68a0*/  FMUL R136, R136, R8.reuse ;  /* 0x0000000888887220 */ /* 0x080fe20000400000 */
[----:B------:R-:W-:Y:S01]  /*68b0*/  ISETP.LT.OR P6, PT, R35, 0x2, !P2 ;  /* 0x000000022300780c */ /* 0x000fe200057c1670 */
[----:B------:R-:W-:Y:S01]  /*68c0*/  FMUL R139, R139, R8 ;  /* 0x000000088b8b7220 */ /* 0x000fe20000400000 */
[----:B------:R-:W-:Y:S01]  /*68d0*/  F2FP.SATFINITE.E4M3.F32.PACK_AB_MERGE_C R7, RZ, R140, RZ ;  /* 0x0000008cff07723e */ /* 0x000fe200048070ff */
[-C--:B------:R-:W-:Y:S01]  /*68e0*/  FMUL R134, R134, R8.reuse ;  /* 0x0000000886867220 */ /* 0x080fe20000400000 */
[----:B------:R-:W-:Y:S01]  /*68f0*/  F2FP.SATFINITE.E4M3.F32.PACK_AB_MERGE_C R143, RZ, R143, RZ ;  /* 0x0000008fff8f723e */ /* 0x000fe200048070ff */
[----:B------:R-:W-:Y:S01]  /*6900*/  @!P1 STG.E.U8 desc[UR18][R24.64], R145 ;  /* 0x0000009118009986 */ /* 0x000fe2000c101112 */
[----:B------:R-:W-:Y:S01]  /*6910*/  ISETP.LT.OR P1, PT, R35, 0x9, !P0 ;  /* 0x000000092300780c */ /* 0x000fe20004721670 */
[----:B------:R-:W-:Y:S01]  /*6920*/  FMUL R137, R137, R8 ;  /* 0x0000000889897220 */ /* 0x000fe20000400000 */
[----:B------:R-:W-:Y:S01]  /*6930*/  F2FP.SATFINITE.E4M3.F32.PACK_AB_MERGE_C R27, RZ, R138, RZ ;  /* 0x0000008aff1b723e */ /* 0x000fe200048070ff */
[----:B------:R0:W-:Y:S01]  /*6940*/  @!P4 STG.E.U8 desc[UR18][R24.64+0x1], R7 ;  /* 0x000001071800c986 */ /* 0x0001e2000c101112 */
[----:B------:R-:W-:Y:S01]  /*6950*/  F2FP.SATFINITE.E4M3.F32.PACK_AB_MERGE_C R141, RZ, R141, RZ ;  /* 0x0000008dff8d723e */ /* 0x000fe200048070ff */
[-C--:B------:R-:W-:Y:S01]  /*6960*/  FMUL R132, R132, R8.reuse ;  /* 0x0000000884847220 */ /* 0x080fe20000400000 */
[C---:B------:R-:W-:Y:S01]  /*6970*/  ISETP.LT.OR P4, PT, R35.reuse, 0xa, !P0 ;  /* 0x0000000a2300780c */ /* 0x040fe20004781670 */
[----:B------:R-:W-:Y:S01]  /*6980*/  @!P5 STG.E.U8 desc[UR18][R14.64], R143 ;  /* 0x0000008f0e00d986 */ /* 0x000fe2000c101112 */
[----:B------:R-:W-:Y:S01]  /*6990*/  ISETP.LT.OR P5, PT, R35, 0x9, !P2 ;  /* 0x000000092300780c */ /* 0x000fe200057a1670 */
[-C--:B------:R-:W-:Y:S01]  /*69a0*/  FMUL R135, R135, R8.reuse ;  /* 0x0000000887877220 */ /* 0x080fe20000400000 */
[----:B------:R-:W-:Y:S01]  /*69b0*/  F2FP.SATFINITE.E4M3.F32.PACK_AB_MERGE_C R139, RZ, R139, RZ ;  /* 0x0000008bff8b723e */ /* 0x000fe200048070ff */
[----:B------:R1:W-:Y:S01]  /*69c0*/  @!P6 STG.E.U8 desc[UR18][R14.64+0x1], R27 ;  /* 0x0000011b0e00e986 */ /* 0x0003e2000c101112 */
[C---:B------:R-:W-:Y:S01]  /*69d0*/  ISETP.LT.OR P6, PT, R35.reuse, 0xa, !P2 ;  /* 0x0000000a2300780c */ /* 0x040fe200057c1670 */
[-C--:B------:R-:W-:Y:S01]  /*69e0*/  FMUL R130, R130, R8.reuse ;  /* 0x0000000882827220 */ /* 0x080fe20000400000 */
[----:B------:R-:W-:Y:S01]  /*69f0*/  F2FP.SATFINITE.E4M3.F32.PACK_AB_MERGE_C R137, RZ, R137, RZ ;  /* 0x00000089ff89723e */ /* 0x000fe200048070ff */
[----:B------:R-:W-:Y:S01]  /*6a00*/  @!P1 STG.E.U8 desc[UR18][R24.64+0x8], R141 ;  /* 0x0000088d18009986 */ /* 0x000fe2000c101112 */
[----:B------:R-:W-:Y:S01]  /*6a10*/  ISETP.LT.OR P1, PT, R35, 0x11, !P0 ;  /* 0x000000112300780c */ /* 0x000fe20004721670 */
[----:B------:R-:W-:Y:S01]  /*6a20*/  FMUL R133, R133, R8 ;  /* 0x0000000885857220 */ /* 0x000fe20000400000 */
[----:B0-----:R-:W-:Y:S01]  /*6a30*/  F2FP.SATFINITE.E4M3.F32.PACK_AB_MERGE_C R7, RZ, R136, RZ ;  /* 0x00000088ff07723e */ /* 0x001fe200048070ff */
[-C--:B------:R-:W-:Y:S01]  /*6a40*/  FMUL R128, R128, R8.reuse ;  /* 0x0000000880807220 */ /* 0x080fe20000400000 */
[----:B------:R-:W-:Y:S01]  /*6a50*/  F2FP.SATFINITE.E4M3.F32.PACK_AB_MERGE_C R135, RZ, R135, RZ ;  /* 0x00000087ff87723e */ /* 0x000fe200048070ff */
[----:B------:R-:W-:Y:S01]  /*6a60*/  FMUL R131, R131, R8 ;  /* 0x0000000883837220 */ /* 0x000fe20000400000 */
[----:B------:R-:W-:Y:S01]  /*6a70*/  F2FP.SATFINITE.E4M3.F32.PACK_AB_MERGE_C R133, RZ, R133, RZ ;  /* 0x00000085ff85723e */ /* 0x000fe200048070ff */
[----:B------:R0:W-:Y:S01]  /*6a80*/  @!P4 STG.E.U8 desc[UR18][R24.64+0x9], R7 ;  /* 0x000009071800c986 */ /* 0x0001e2000c101112 */
[----:B-1----:R-:W-:Y:S01]  /*6a90*/  F2FP.SATFINITE.E4M3.F32.PACK_AB_MERGE_C R27, RZ, R134, RZ ;  /* 0x00000086ff1b723e */ /* 0x002fe200048070ff */
        /* <DEDUP_REMOVED lines=15> */
[-C--:B------:R-:W-:Y:S01]  /*6b90*/  FMUL R125, R125, R8.reuse ;  /* 0x000000087d7d7220 */ /* 0x080fe20000400000 */
[----:B------:R-:W-:Y:S01]  /*6ba0*/  FMUL R120, R120, R8 ;  /* 0x0000000878787220 */ /* 0x000fe20000400000 */
[----:B------:R-:W-:Y:S01]  /*6bb0*/  F2FP.SATFINITE.E4M3.F32.PACK_AB_MERGE_C R127, RZ, R127, RZ ;  /* 0x0000007fff7f723e */ /* 0x000fe200048070ff */
[----:B------:R0:W-:Y:S01]  /*6bc0*/  @!P4 STG.E.U8 desc[UR18][R24.64+0x11], R7 ;  /* 0x000011071800c986 */ /* 0x0001e2000c101112 */
[----:B-1----:R-:W-:Y:S01]  /*6bd0*/  F2FP.SATFINITE.E4M3.F32.PACK_AB_MERGE_C R27, RZ, R130, RZ ;  /* 0x00000082ff1b723e */ /* 0x002fe200048070ff */
[-C--:B------:R-:W-:Y:S01]  /*6be0*/  FMUL R123, R123, R8.reuse ;  /* 0x000000087b7b7220 */ /* 0x080fe20000400000 */
[C---:B------:R-:W-:Y:S01]  /*6bf0*/  ISETP.LT.OR P4, PT, R35.reuse, 0x1a, !P0 ;  /* 0x0000001a2300780c */ /* 0x040fe20004781670 */
[----:B------:R-:W-:Y:S01]  /*6c00*/  @!P5 STG.E.U8 desc[UR18][R14.64+0x10], R135 ;  /* 0x000010870e00d986 */ /* 0x000fe2000c101112 */
[C---:B------:R-:W-:Y:S01]  /*6c10*/  ISETP.LT.OR P5, PT, R35.reuse, 0x19, !P2 ;  /* 0x000000192300780c */ /* 0x040fe200057a1670 */
[-C--:B------:R-:W-:Y:S01]  /*6c20*/  FMUL R118, R118, R8.reuse ;  /* 0x0000000876767220 */ /* 0x080fe20000400000 */
[----:B------:R-:W-:Y:S01]  /*6c30*/  F2FP.SATFINITE.E4M3.F32.PACK_AB_MERGE_C R125, RZ, R125, RZ ;  /* 0x0000007dff7d723e */ /* 0x000fe200048070ff */
[----:B------:R1:W-:Y:S01]  /*6c40*/  @!P6 STG.E.U8 desc[UR18][R14.64+0x11], R27 ;  /* 0x0000111b0e00e986 */ /* 0x0003e2000c101112 */
[----:B------:R-:W-:Y:S01]  /*6c50*/  ISETP.LT.OR P6, PT, R35, 0x1a, !P2 ;  /* 0x0000001a2300780c */ /* 0x000fe200057c1670 */
        /* <DEDUP_REMOVED lines=8> */
[-C--:B------:R-:W-:Y:S01]  /*6ce0*/  FMUL R114, R114, R8.reuse ;  /* 0x0000000872727220 */ /* 0x080fe20000400000 */
[----:B------:R-:W-:Y:S01]  /*6cf0*/  FMUL R112, R112, R8 ;  /* 0x0000000870707220 */ /* 0x000fe20000400000 */
[----:B-1----:R-:W-:Y:S01]  /*6d00*/  F2FP.SATFINITE.E4M3.F32.PACK_AB_MERGE_C R27, RZ, R126, RZ ;  /* 0x0000007eff1b723e */ /* 0x002fe200048070ff */
[----:B------:R0:W-:Y:S01]  /*6d10*/  @!P4 STG.E.U8 desc[UR18][R24.64+0x19], R7 ;  /* 0x000019071800c986 */ /* 0x0001e2000c101112 */
[----:B------:R-:W-:Y:S01]  /*6d20*/  ISETP.LT.OR P4, PT, R35, 0x22, !P0 ;  /* 0x000000222300780c */ /* 0x000fe20004781670 */
[-C--:B------:R-:W-:Y:S01]  /*6d30*/  FMUL R117, R117, R8.reuse ;  /* 0x0000000875757220 */ /* 0x080fe20000400000 */
[----:B------:R-:W-:Y:S01]  /*6d40*/  F2FP.SATFINITE.E4M3.F32.PACK_AB_MERGE_C R119, RZ, R119, RZ ;  /* 0x00000077ff77723e */ /* 0x000fe200048070ff */
[----:B------:R-:W-:Y:S01]  /*6d50*/  @!P5 STG.E.U8 desc[UR18][R14.64+0x18], R131 ;  /* 0x000018830e00d986 */ /* 0x000fe2000c101112 */
[----:B------:R-:W-:Y:S01]  /*6d60*/  ISETP.LT.OR P5, PT, R35, 0x21, !P2 ;  /* 0x000000212300780c */ /* 0x000fe200057a1670 */
[----:B------:R-:W-:Y:S01]  /*6d70*/  FMUL R115, R115, R8 ;  /* 0x0000000873737220 */ /* 0x000fe20000400000 */
[----:B------:R-:W-:Y:S01]  /*6d80*/  F2FP.SATFINITE.E4M3.F32.PACK_AB_MERGE_C R29, RZ, R112, RZ ;  /* 0x00000070ff1d723e */ /* 0x000fe200048070ff */
[----:B------:R1:W-:Y:S01]  /*6d90*/  @!P6 STG.E.U8 desc[UR18][R14.64+0x19], R27 ;  /* 0x0000191b0e00e986 */ /* 0x0003e2000c101112 */
[----:B------:R-:W-:Y:S01]  /*6da0*/  ISETP.LT.OR P6, PT, R35, 0x22, !P2 ;  /* 0x000000222300780c */ /* 0x000fe200057c1670 */
[-C--:B------:R-:W-:Y:S01]  /*6db0*/  FMUL R110, R110, R8.reuse ;  /* 0x000000086e6e7220 */ /* 0x080fe20000400000 */
[-C--:B------:R-:W-:Y:S01]  /*6dc0*/  FMUL R113, R113, R8.reuse ;  /* 0x0000000871717220 */ /* 0x080fe20000400000 */
        /* <DEDUP_REMOVED lines=39> */
[-C--:B------:R-:W-:Y:S01]  /*7040*/  FMUL R101, R101, R8.reuse ;  /* 0x0000000865657220 */ /* 0x080fe20000400000 */
[----:B------:R-:W-:Y:S01]  /*7050*/  @!P1 STG.E.U8 desc[UR18][R24.64+0x30], R121 ;  /* 0x0000307918009986 */ /* 0x000fe2000c101112 */
[----:B------:R-:W-:Y:S01]  /*7060*/  ISETP.LT.OR P1, PT, R35, 0x39, !P0 ;  /* 0x000000392300780c */ /* 0x000fe20004721670 */
[-C--:B------:R-:W-:Y:S01]  /*7070*/  FMUL R99, R99, R8.reuse ;  /* 0x0000000863637220 */ /* 0x080fe20000400000 */
[----:B------:R-:W-:Y:S01]  /*7080*/  ISETP.LT.OR P0, PT, R35, 0x3a, !P0 ;  /* 0x0000003a2300780c */ /* 0x000fe20004701670 */
[----:B------:R-:W-:Y:S01]  /*7090*/  FMUL R94, R94, R8 ;  /* 0x000000085e5e7220 */ /* 0x000fe20000400000 */
[----:B0-----:R-:W-:Y:S01]  /*70a0*/  F2FP.SATFINITE.E4M3.F32.PACK_AB_MERGE_C R7, RZ, R116, RZ ;  /* 0x00000074ff07723e */ /* 0x001fe200048070ff */
[-C--:B------:R-:W-:Y:S01]  /*70b0*/  FMUL R92, R92, R8.reuse ;  /* 0x000000085c5c7220 */ /* 0x080fe20000400000 */
[----:B------:R-:W-:Y:S01]  /*70c0*/  F2FP.SATFINITE.E4M3.F32.PACK_AB_MERGE_C R103, RZ, R103, RZ ;  /* 0x00000067ff67723e */ /* 0x000fe200048070ff */
[----:B------:R-:W-:Y:S01]  /*70d0*/  FMUL R95, R95, R8 ;  /* 0x000000085f5f7220 */ /* 0x000fe20000400000 */
[----:B-1----:R-:W-:Y:S01]  /*70e0*/  F2FP.SATFINITE.E4M3.F32.PACK_AB_MERGE_C R27, RZ, R114, RZ ;  /* 0x00000072ff1b723e */ /* 0x002fe200048070ff */
[----:B------:R0:W-:Y:S01]  /*70f0*/  @!P4 STG.E.U8 desc[UR18][R24.64+0x31], R7 ;  /* 0x000031071800c986 */ /* 0x0001e2000c101112 */
[----:B------:R-:W-:Y:S01]  /*7100*/  ISETP.LT.OR P4, PT, R35, 0x39, !P2 ;  /* 0x000000392300780c */ /* 0x000fe20005781670 */
[-C--:B------:R-:W-:Y:S01]  /*7110*/  FMUL R97, R97, R8.reuse ;  /* 0x0000000861617220 */ /* 0x080fe20000400000 */
[----:B------:R-:W-:Y:S01]  /*7120*/  ISETP.LT.OR P2, PT, R35, 0x3a, !P2 ;  /* 0x0000003a2300780c */ /* 0x000fe20005741670 */
[----:B------:R-:W-:Y:S01]  /*7130*/  @!P5 STG.E.U8 desc[UR18][R14.64+0x30], R119 ;  /* 0x000030770e00d986 */ /* 0x000fe2000c101112 */
[----:B------:R-:W-:Y:S01]  /*7140*/  F2FP.SATFINITE.E4M3.F32.PACK_AB_MERGE_C R101, RZ, R101, RZ ;  /* 0x00000065ff65723e */ /* 0x000fe200048070ff */
[-C--:B------:R-:W-:Y:S01]  /*7150*/  FMUL R90, R90, R8.reuse ;  /* 0x000000085a5a7220 */ /* 0x080fe20000400000 */
[----:B------:R-:W-:Y:S01]  /*7160*/  F2FP.SATFINITE.E4M3.F32.PACK_AB_MERGE_C R99, RZ, R99, RZ ;  /* 0x00000063ff63723e */ /* 0x000fe200048070ff */
[----:B------:R-:W-:Y:S01]  /*7170*/  @!P6 STG.E.U8 desc[UR18][R14.64+0x31], R27 ;  /* 0x0000311b0e00e986 */ /* 0x000fe2000c101112 */
[----:B------:R-:W-:Y:S01]  /*7180*/  F2FP.SATFINITE.E4M3.F32.PACK_AB_MERGE_C R95, RZ, R95, RZ ;  /* 0x0000005fff5f723e */ /* 0x000fe200048070ff */
[-C--:B------:R-:W-:Y:S01]  /*7190*/  FMUL R22, R22, R8.reuse ;  /* 0x0000000816167220 */ /* 0x080fe20000400000 */
[-C--:B------:R-:W-:Y:S01]  /*71a0*/  FMUL R93, R93, R8.reuse ;  /* 0x000000085d5d7220 */ /* 0x080fe20000400000 */
[----:B------:R-:W-:Y:S01]  /*71b0*/  @!P0 STG.E.U8 desc[UR18][R24.64+0x39], R29 ;  /* 0x0000391d18008986 */ /* 0x000fe2000c101112 */
[----:B------:R-:W-:Y:S01]  /*71c0*/  ISETP.GE.AND P0, PT, R36, 0x81, PT ;  /* 0x000000812400780c */ /* 0x000fe20003f06270 */
[----:B------:R-:W-:Y:S01]  /*71d0*/  FMUL R91, R91, R8 ;  /* 0x000000085b5b7220 */ /* 0x000fe20000400000 */
[----:B0-----:R-:W-:Y:S01]  /*71e0*/  F2FP.SATFINITE.E4M3.F32.PACK_AB_MERGE_C R7, RZ, R110, RZ ;  /* 0x0000006eff07723e */ /* 0x001fe200048070ff */
[----:B------:R0:W-:Y:S01]  /*71f0*/  @!P1 STG.E.U8 desc[UR18][R24.64+0x38], R117 ;  /* 0x0000387518009986 */ /* 0x0001e2000c101112 */
[C---:B------:R-:W-:Y:S01]  /*7200*/  ISETP.LT.OR P6, PT, R35.reuse, 0x1, !P0 ;  /* 0x000000012300780c */ /* 0x040fe200047c1670 */
[-C--:B------:R-:W-:Y:S01]  /*7210*/  FMUL R88, R88, R8.reuse ;  /* 0x0000000858587220 */ /* 0x080fe20000400000 */
[----:B------:R-:W-:Y:S01]  /*7220*/  ISETP.LT.OR P5, PT, R35, 0x2, !P0 ;  /* 0x000000022300780c */ /* 0x000fe200047a1670 */
[----:B------:R-:W-:Y:S01]  /*7230*/  @!P4 STG.E.U8 desc[UR18][R14.64+0x38], R115 ;  /* 0x000038730e00c986 */ /* 0x000fe2000c101112 */
[----:B------:R-:W-:Y:S01]  /*7240*/  ISETP.GE.AND P1, PT, R36, 0x89, PT ;  /* 0x000000892400780c */ /* 0x000fe20003f26270 */
[-C--:B------:R-:W-:Y:S01]  /*7250*/  FMUL R21, R21, R8.reuse ;  /* 0x0000000815157220 */ /* 0x080fe20000400000 */
[----:B------:R-:W-:Y:S01]  /*7260*/  F2FP.SATFINITE.E4M3.F32.PACK_AB_MERGE_C R97, RZ, R97, RZ ;  /* 0x00000061ff61723e */ /* 0x000fe200048070ff */
[----:B------:R1:W-:Y:S01]  /*7270*/  @!P2 STG.E.U8 desc[UR18][R14.64+0x39], R7 ;  /* 0x000039070e00a986 */ /* 0x0003e2000c101112 */
[----:B------:R-:W-:Y:S01]  /*7280*/  ISETP.LT.OR P4, PT, R35, 0x1, !P1 ;  /* 0x000000012300780c */ /* 0x000fe20004f81670 */
[-C--:B------:R-:W-:Y:S01]  /*7290*/  FMUL R89, R89, R8.reuse ;  /* 0x0000000859597220 */ /* 0x080fe20000400000 */
[----:B------:R-:W-:Y:S01]  /*72a0*/  ISETP.LT.OR P2, PT, R35, 0xa, !P0 ;  /* 0x0000000a2300780c */ /* 0x000fe20004741670 */
[----:B------:R-:W-:Y:S01]  /*72b0*/  FMUL R23, R23, R8 ;  /* 0x0000000817177220 */ /* 0x000fe20000400000 */
[----:B0-----:R-:W-:Y:S01]  /*72c0*/  F2FP.SATFINITE.E4M3.F32.PACK_AB_MERGE_C R25, RZ, R108, RZ ;  /* 0x0000006cff19723e */ /* 0x001fe200048070ff */
[----:B------:R-:W-:Y:S01]  /*72d0*/  @!P6 STG.E.U8 desc[UR18][R12.64], R113 ;  /* 0x000000710c00e986 */ /* 0x000fe2000c101112 */
[C---:B------:R-:W-:Y:S01]  /*72e0*/  ISETP.LT.OR P6, PT, R35.reuse, 0x2, !P1 ;  /* 0x000000022300780c */ /* 0x040fe20004fc1670 */
[-C--:B------:R-:W-:Y:S01]  /*72f0*/  FMUL R20, R20, R8.reuse ;  /* 0x0000000814147220 */ /* 0x080fe20000400000 */
[----:B------:R-:W-:Y:S01]  /*7300*/  F2FP.SATFINITE.E4M3.F32.PACK_AB_MERGE_C R93, RZ, R93, RZ ;  /* 0x0000005dff5d723e */ /* 0x000fe200048070ff */
[----:B------:R-:W-:Y:S01]  /*7310*/  @!P5 STG.E.U8 desc[UR18][R12.64+0x1], R25 ;  /* 0x000001190c00d986 */ /* 0x000fe2000c101112 */
[----:B------:R-:W-:Y:S01]  /*7320*/  ISETP.LT.OR P5, PT, R35, 0x9, !P0 ;  /* 0x000000092300780c */ /* 0x000fe200047a1670 */
[----:B------:R-:W-:Y:S01]  /*7330*/  FMUL R17, R17, R8 ;  /* 0x0000000811117220 */ /* 0x000fe20000400000 */
[----:B-1----:R-:W-:Y:S01]  /*7340*/  F2FP.SATFINITE.E4M3.F32.PACK_AB_MERGE_C R7, RZ, R106, RZ ;  /* 0x0000006aff07723e */ /* 0x002fe200048070ff */
[----:B------:R-:W-:Y:S01]  /*7350*/  @!P4 STG.E.U8 desc[UR18][R10.64], R111 ;  /* 0x0000006f0a00c986 */ /* 0x000fe2000c101112 */
[----:B------:R-:W-:Y:S01]  /*7360*/  F2FP.SATFINITE.E4M3.F32.PACK_AB_MERGE_C R15, RZ, R104, RZ ;  /* 0x00000068ff0f723e */ /* 0x000fe200048070ff */
[-C--:B------:R-:W-:Y:S01]  /*7370*/  FMUL R16, R16, R8.reuse ;  /* 0x0000000810107220 */ /* 0x080fe20000400000 */
[----:B------:R-:W-:Y:S01]  /*7380*/  ISETP.LT.OR P4, PT, R35, 0x9, !P1 ;  /* 0x000000092300780c */ /* 0x000fe20004f81670 */
[-C--:B------:R-:W-:Y:S01]  /*7390*/  FMUL R19, R19, R8.reuse ;  /* 0x0000000813137220 */ /* 0x080fe20000400000 */
[----:B------:R-:W-:Y:S01]  /*73a0*/  F2FP.SATFINITE.E4M3.F32.PACK_AB_MERGE_C R91, RZ, R91, RZ ;  /* 0x0000005bff5b723e */ /* 0x000fe200048070ff */
[----:B------:R0:W-:Y:S01]  /*73b0*/  @!P6 STG.E.U8 desc[UR18][R10.64+0x1], R7 ;  /* 0x000001070a00e986 */ /* 0x0001e2000c101112 */
[C---:B------:R-:W-:Y:S01]  /*73c0*/  ISETP.LT.OR P6, PT, R35.reuse, 0xa, !P1 ;  /* 0x0000000a2300780c */ /* 0x040fe20004fc1670 */
[----:B------:R-:W-:Y:S01]  /*73d0*/  FMUL R18, R18, R8 ;  /* 0x0000000812127220 */ /* 0x000fe20000400000 */
[----:B------:R-:W-:Y:S01]  /*73e0*/  F2FP.SATFINITE.E4M3.F32.PACK_AB_MERGE_C R21, RZ, R21, RZ ;  /* 0x00000015ff15723e */ /* 0x000fe200048070ff */
[----:B------:R1:W-:Y:S01]  /*73f0*/  @!P2 STG.E.U8 desc[UR18][R12.64+0x9], R15 ;  /* 0x0000090f0c00a986 */ /* 0x0003e2000c101112 */
[----:B------:R-:W-:-:S02]  /*7400*/  ISETP.LT.OR P2, PT, R35, 0x12, !P0 ;  /* 0x000000122300780c */ /* 0x000fc40004741670 */
[----:B------:R-:W-:Y:S01]  /*7410*/  F2FP.SATFINITE.E4M3.F32.PACK_AB_MERGE_C R89, RZ, R89, RZ ;  /* 0x00000059ff59723e */ /* 0x000fe200048070ff */
[----:B------:R-:W-:Y:S01]  /*7420*/  @!P5 STG.E.U8 desc[UR18][R12.64+0x8], R107 ;  /* 0x0000086b0c00d986 */ /* 0x000fe2000c101112 */
[C---:B------:R-:W-:Y:S02]  /*7430*/  ISETP.LT.OR P5, PT, R35.reuse, 0x11, !P0 ;  /* 0x000000112300780c */ /* 0x040fe400047a1670 */
[----:B------:R-:W-:Y:S01]  /*7440*/  F2FP.SATFINITE.E4M3.F32.PACK_AB_MERGE_C R23, RZ, R23, RZ ;  /* 0x00000017ff17723e */ /* 0x000fe200048070ff */
[----:B------:R-:W-:Y:S01]  /*7450*/  @!P4 STG.E.U8 desc[UR18][R10.64+0x8], R109 ;  /* 0x0000086d0a00c986 */ /* 0x000fe2000c101112 */
[----:B0-----:R-:W-:Y:S02]  /*7460*/  F2FP.SATFINITE.E4M3.F32.PACK_AB_MERGE_C R7, RZ, R102, RZ ;  /* 0x00000066ff07723e */ /* 0x001fe400048070ff */
[C---:B------:R-:W-:Y:S02]  /*7470*/  ISETP.LT.OR P4, PT, R35.reuse, 0x11, !P1 ;  /* 0x000000112300780c */ /* 0x040fe40004f81670 */
[----:B-1----:R-:W-:Y:S01]  /*7480*/  F2FP.SATFINITE.E4M3.F32.PACK_AB_MERGE_C R15, RZ, R98, RZ ;  /* 0x00000062ff0f723e */ /* 0x002fe200048070ff */
[----:B------:R0:W-:Y:S01]  /*7490*/  @!P6 STG.E.U8 desc[UR18][R10.64+0x9], R7 ;  /* 0x000009070a00e986 */ /* 0x0001e2000c101112 */
[----:B------:R-:W-:-:S02]  /*74a0*/  ISETP.LT.OR P6, PT, R35, 0x12, !P1 ;  /* 0x000000122300780c */ /* 0x000fc40004fc1670 */
[----:B------:R-:W-:Y:S01]  /*74b0*/  F2FP.SATFINITE.E4M3.F32.PACK_AB_MERGE_C R17, RZ, R17, RZ ;  /* 0x00000011ff11723e */ /* 0x000fe200048070ff */
[----:B------:R1:W-:Y:S01]  /*74c0*/  @!P2 STG.E.U8 desc[UR18][R12.64+0x11], R15 ;  /* 0x0000110f0c00a986 */ /* 0x0003e2000c101112 */
[C---:B------:R-:W-:Y:S02]  /*74d0*/  ISETP.LT.OR P2, PT, R35.reuse, 0x1a, !P0 ;  /* 0x0000001a2300780c */ /* 0x040fe40004741670 */
[----:B------:R-:W-:Y:S01]  /*74e0*/  F2FP.SATFINITE.E4M3.F32.PACK_AB_MERGE_C R19, RZ, R19, RZ ;  /* 0x00000013ff13723e */ /* 0x000fe200048070ff */
[----:B------:R-:W-:Y:S01]  /*74f0*/  @!P5 STG.E.U8 desc[UR18][R12.64+0x10], R105 ;  /* 0x000010690c00d986 */ /* 0x000fe2000c101112 */
[C---:B------:R-:W-:Y:S02]  /*7500*/  ISETP.LT.OR P5, PT, R35.reuse, 0x19, !P0 ;  /* 0x000000192300780c */ /* 0x040fe400047a1670 */
[----:B0-----:R-:W-:Y:S01]  /*7510*/  F2FP.SATFINITE.E4M3.F32.PACK_AB_MERGE_C R7, RZ, R100, RZ ;  /* 0x00000064ff07723e */ /* 0x001fe200048070ff */
[----:B------:R-:W-:Y:S01]  /*7520*/  @!P4 STG.E.U8 desc[UR18][R10.64+0x10], R103 ;  /* 0x000010670a00c986 */ /* 0x000fe2000c101112 */
[----:B------:R-:W-:-:S02]  /*7530*/  ISETP.LT.OR P4, PT, R35, 0x19, !P1 ;  /* 0x000000192300780c */ /* 0x000fc40004f81670 */
[----:B-1----:R-:W-:Y:S01]  /*7540*/  F2FP.SATFINITE.E4M3.F32.PACK_AB_MERGE_C R15, RZ, R96, RZ ;  /* 0x00000060ff0f723e */ /* 0x002fe200048070ff */
[----:B------:R0:W-:Y:S01]  /*7550*/  @!P6 STG.E.U8 desc[UR18][R10.64+0x11], R7 ;  /* 0x000011070a00e986 */ /* 0x0001e2000c101112 */
[----:B------:R-:W-:-:S03]  /*7560*/  ISETP.LT.OR P6, PT, R35, 0x1a, !P1 ;  /* 0x0000001a2300780c */ /* 0x000fc60004fc1670 */
[----:B------:R1:W-:Y:S01]  /*7570*/  @!P2 STG.E.U8 desc[UR18][R12.64+0x19], R15 ;  /* 0x0000190f0c00a986 */ /* 0x0003e2000c101112 */
[----:B------:R-:W-:-:S03]  /*7580*/  ISETP.LT.OR P2, PT, R35, 0x22, !P0 ;  /* 0x000000222300780c */ /* 0x000fc60004741670 */
[----:B------:R-:W-:Y:S01]  /*7590*/  @!P5 STG.E.U8 desc[UR18][R12.64+0x18], R101 ;  /* 0x000018650c00d986 */ /* 0x000fe2000c101112 */
[C---:B------:R-:W-:Y:S02]  /*75a0*/  ISETP.LT.OR P5, PT, R35.reuse, 0x21, !P0 ;  /* 0x000000212300780c */ /* 0x040fe400047a1670 */
[----:B0-----:R-:W-:Y:S01]  /*75b0*/  F2FP.SATFINITE.E4M3.F32.PACK_AB_MERGE_C R7, RZ, R94, RZ ;  /* 0x0000005eff07723e */ /* 0x001fe200048070ff */
[----:B------:R-:W-:Y:S01]  /*75c0*/  @!P4 STG.E.U8 desc[UR18][R10.64+0x18], R99 ;  /* 0x000018630a00c986 */ /* 0x000fe2000c101112 */
[C---:B------:R-:W-:Y:S02]  /*75d0*/  ISETP.LT.OR P4, PT, R35.reuse, 0x21, !P1 ;  /* 0x000000212300780c */ /* 0x040fe40004f81670 */
        /* <DEDUP_REMOVED lines=24> */
[C---:B------:R-:W-:Y:S02]  /*7760*/  ISETP.LT.OR P2, PT, R35.reuse, 0x39, !P0 ;  /* 0x000000392300780c */ /* 0x040fe40004741670 */
[C---:B------:R-:W-:Y:S01]  /*7770*/  ISETP.LT.OR P0, PT, R35.reuse, 0x3a, !P0 ;  /* 0x0000003a2300780c */ /* 0x040fe20004701670 */
[----:B------:R2:W-:Y:S01]  /*7780*/  @!P5 STG.E.U8 desc[UR18][R12.64+0x30], R89 ;  /* 0x000030590c00d986 */ /* 0x0005e2000c101112 */
[C---:B------:R-:W-:Y:S02]  /*7790*/  ISETP.LT.OR P5, PT, R35.reuse, 0x39, !P1 ;  /* 0x000000392300780c */ /* 0x040fe40004fa1670 */
[----:B------:R-:W-:Y:S01]  /*77a0*/  ISETP.LT.OR P1, PT, R35, 0x3a, !P1 ;  /* 0x0000003a2300780c */ /* 0x000fe20004f21670 */
[----:B------:R2:W-:Y:S01]  /*77b0*/  @!P4 STG.E.U8 desc[UR18][R10.64+0x30], R23 ;  /* 0x000030170a00c986 */ /* 0x0005e2000c101112 */
[----:B0-----:R-:W-:Y:S02]  /*77c0*/  F2FP.SATFINITE.E4M3.F32.PACK_AB_MERGE_C R7, RZ, R20, RZ ;  /* 0x00000014ff07723e */ /* 0x001fe400048070ff */
[----:B-1----:R-:W-:-:S03]  /*77d0*/  F2FP.SATFINITE.E4M3.F32.PACK_AB_MERGE_C R21, RZ, R18, RZ ;  /* 0x00000012ff15723e */ /* 0x002fc600048070ff */
[----:B------:R2:W-:Y:S04]  /*77e0*/  @!P6 STG.E.U8 desc[UR18][R10.64+0x31], R7 ;  /* 0x000031070a00e986 */ /* 0x0005e8000c101112 */
[----:B------:R2:W-:Y:S04]  /*77f0*/  @!P2 STG.E.U8 desc[UR18][R12.64+0x38], R17 ;  /* 0x000038110c00a986 */ /* 0x0005e8000c101112 */
[----:B------:R2:W-:Y:S04]  /*7800*/  @!P0 STG.E.U8 desc[UR18][R12.64+0x39], R15 ;  /* 0x0000390f0c008986 */ /* 0x0005e8000c101112 */
[----:B------:R2:W-:Y:S04]  /*7810*/  @!P5 STG.E.U8 desc[UR18][R10.64+0x38], R19 ;  /* 0x000038130a00d986 */ /* 0x0005e8000c101112 */
[----:B------:R2:W-:Y:S02]  /*7820*/  @!P1 STG.E.U8 desc[UR18][R10.64+0x39], R21 ;  /* 0x000039150a009986 */ /* 0x0005e4000c101112 */
.L_x_165:
[----:B------:R-:W-:Y:S05]  /*7830*/  BSYNC B0 ;  /* 0x0000000000007941 */ /* 0x000fea0003800000 */
.L_x_35:
[----:B------:R-:W-:Y:S01]  /*7840*/  ULDC UR6, c[0x0][0xc] ;  /* 0x0000030000067ab9 */ /* 0x000fe20000000800 */
[----:B------:R-:W-:Y:S01]  /*7850*/  ULDC UR7, c[0x0][0x10] ;  /* 0x0000040000077ab9 */ /* 0x000fe20000000800 */
[----:B0-2--5:R-:W0:Y:S01]  /*7860*/  LDC R7, c[0x0][0x14] ;  /* 0x00000500ff077b82 */ /* 0x025e220000000800 */
[----:B------:R-:W-:Y:S01]  /*7870*/  UIMAD.WIDE.U32 UR6, UR6, UR7, URZ ;  /* 0x00000007060672a5 */ /* 0x000fe2000f8e003f */
[----:B------:R-:W-:Y:S01]  /*7880*/  PRMT R11, RZ, 0x7610, R11 ;  /* 0x00007610ff0b7816 */ /* 0x000fe2000000000b */
[----:B------:R-:W-:-:S04]  /*7890*/  IMAD.MOV.U32 R10, RZ, RZ, -0x1 ;  /* 0xffffffffff0a7424 */ /* 0x000fc800078e00ff */
[----:B0-----:R-:W-:-:S04]  /*78a0*/  IMAD.WIDE.U32 R2, R7, UR6, R2 ;  /* 0x0000000607027c25 */ /* 0x001fc8000f8e0002 */
[----:B------:R-:W-:Y:S01]  /*78b0*/  IMAD R7, R7, UR7, RZ ;  /* 0x0000000707077c24 */ /* 0x000fe2000f8e02ff */
[----:B------:R-:W-:Y:S02]  /*78c0*/  ULDC.64 UR6, c[0x0][0x650] ;  /* 0x0001940000067ab9 */ /* 0x000fe40000000a00 */
[----:B------:R-:W-:Y:S01]  /*78d0*/  ISETP.GE.U32.AND P0, PT, R2, UR6, PT ;  /* 0x0000000602007c0c */ /* 0x000fe2000bf06070 */
[----:B------:R-:W-:Y:S02]  /*78e0*/  IMAD.IADD R3, R3, 0x1, R7 ;  /* 0x0000000103037824 */ /* 0x000fe400078e0207 */
[----:B------:R-:W-:-:S03]  /*78f0*/  IMAD.MOV.U32 R7, RZ, RZ, -0x1 ;  /* 0xffffffffff077424 */ /* 0x000fc600078e00ff */
[----:B------:R-:W-:-:S13]  /*7900*/  ISETP.GE.U32.AND.EX P0, PT, R3, UR7, PT, P0 ;  /* 0x0000000703007c0c */ /* 0x000fda000bf06100 */
[----:B------:R-:W-:Y:S05]  /*7910*/  @P0 BRA `(.L_x_166) ;  /* 0x0000000400600947 */ /* 0x000fea0003800000 */
[----:B------:R-:W0:Y:S01]  /*7920*/  S2R R22, SR_CTAID.X ;  /* 0x0000000000167919 */ /* 0x000e220000002500 */
[----:B------:R-:W2:Y:S01]  /*7930*/  LDC.64 R16, c[0x0][0x628] ;  /* 0x00018a00ff107b82 */ /* 0x000ea20000000a00 */
[----:B------:R-:W-:Y:S01]  /*7940*/  ULDC UR6, c[0x0][0x150] ;  /* 0x0000540000067ab9 */ /* 0x000fe20000000800 */
[----:B---34-:R-:W-:Y:S01]  /*7950*/  IMAD.MOV.U32 R14, RZ, RZ, R2 ;  /* 0x000000ffff0e7224 */ /* 0x018fe200078e0002 */
[----:B-1----:R-:W1:Y:S01]  /*7960*/  S2R R24, SR_CTAID.Y ;  /* 0x0000000000187919 */ /* 0x002e620000002600 */
[----:B------:R-:W-:-:S04]  /*7970*/  IMAD.MOV.U32 R15, RZ, RZ, R3 ;  /* 0x000000ffff0f7224 */ /* 0x000fc800078e0003 */
[----:B------:R-:W3:Y:S08]  /*7980*/  LDC R25, c[0x0][0x144] ;  /* 0x00005100ff197b82 */ /* 0x000ef00000000800 */
[----:B------:R-:W4:Y:S08]  /*7990*/  LDC R18, c[0x0][0x630] ;  /* 0x00018c00ff127b82 */ /* 0x000f300000000800 */
[----:B------:R-:W1:Y:S01]  /*79a0*/  LDC.64 R20, c[0x0][0x620] ;  /* 0x00018800ff147b82 */ /* 0x000e620000000a00 */
[----:B--2---:R-:W-:-:S04]  /*79b0*/  ISETP.NE.U32.AND P0, PT, R16, RZ, PT ;  /* 0x000000ff1000720c */ /* 0x004fc80003f05070 */
[----:B------:R-:W-:Y:S02]  /*79c0*/  ISETP.NE.AND.EX P0, PT, R17, RZ, PT, P0 ;  /* 0x000000ff1100720c */ /* 0x000fe40003f05300 */
[----:B0-----:R-:W-:-:S05]  /*79d0*/  I2FP.F32.U32 R7, R22 ;  /* 0x0000001600077245 */ /* 0x001fca0000201000 */
[----:B------:R-:W-:-:S04]  /*79e0*/  FMUL R7, R7, UR6 ;  /* 0x0000000607077c20 */ /* 0x000fc80008400000 */
[----:B------:R0:W2:Y:S02]  /*79f0*/  F2I.U32.TRUNC.NTZ R23, R7 ;  /* 0x0000000700177305 */ /* 0x0000a4000020f000 */
[----:B---34-:R-:W-:Y:S05]  /*7a00*/  @!P0 BRA `(.L_x_167) ;  /* 0x0000000000288947 */ /* 0x018fea0003800000 */
[----:B0-----:R-:W0:Y:S02]  /*7a10*/  LDC R7, c[0x0][0x634] ;  /* 0x00018d00ff077b82 */ /* 0x001e240000000800 */
        /* <DEDUP_REMOVED lines=9> */
.L_x_167:
[-CC-:B------:R-:W-:Y:S01]  /*7ab0*/  SHF.R.U64 R19, R14, R18.reuse, R15.reuse ;  /* 0x000000120e137219 */ /* 0x180fe2000000120f */
[----:B------:R-:W3:Y:S01]  /*7ac0*/  LDC.64 R30, c[0x0][0x640] ;  /* 0x00019000ff1e7b82 */ /* 0x000ee20000000a00 */
[----:B0-----:R-:W-:Y:S01]  /*7ad0*/  SHF.R.U32.HI R7, RZ, R18, R15 ;  /* 0x00000012ff077219 */ /* 0x001fe2000001160f */
[----:B--2---:R-:W-:Y:S01]  /*7ae0*/  IMAD.MOV R23, RZ, RZ, -R23 ;  /* 0x000000ffff177224 */ /* 0x004fe200078e0a17 */
[----:B------:R-:W-:Y:S01]  /*7af0*/  IADD3 R13, P0, RZ, -R19, RZ ;  /* 0x80000013ff0d7210 */ /* 0x000fe20007f1e0ff */
[----:B------:R-:W-:Y:S02]  /*7b00*/  ULDC UR6, c[0x0][0x154] ;  /* 0x0000550000067ab9 */ /* 0x000fe40000000800 */
[----:B------:R-:W-:Y:S02]  /*7b10*/  IMAD R25, R25, R23, R22 ;  /* 0x0000001719197224 */ /* 0x000fe400078e0216 */
[----:B------:R-:W0:Y:S01]  /*7b20*/  LDC R14, c[0x0][0x618] ;  /* 0x00018600ff0e7b82 */ /* 0x000e220000000800 */
[----:B------:R-:W-:-:S02]  /*7b30*/  IMAD.X R7, RZ, RZ, ~R7, P0 ;  /* 0x000000ffff077224 */ /* 0x000fc400000e0e07 */
[----:B-1----:R-:W-:-:S04]  /*7b40*/  IMAD.WIDE.U32 R10, R13, R20, R2 ;  /* 0x000000140d0a7225 */ /* 0x002fc800078e0002 */
[----:B------:R-:W-:Y:S01]  /*7b50*/  IMAD R12, R7, R20, RZ ;  /* 0x00000014070c7224 */ /* 0x000fe200078e02ff */
[----:B------:R-:W1:Y:S03]  /*7b60*/  LDC R26, c[0x0][0x608] ;  /* 0x00018200ff1a7b82 */ /* 0x000e660000000800 */
[----:B------:R-:W-:Y:S02]  /*7b70*/  IMAD R7, R13, R21, R12 ;  /* 0x000000150d077224 */ /* 0x000fe400078e020c */
[----:B------:R-:W-:Y:S02]  /*7b80*/  IMAD.MOV.U32 R13, RZ, RZ, 0x1 ;  /* 0x00000001ff0d7424 */ /* 0x000fe400078e00ff */
[----:B------:R-:W-:Y:S01]  /*7b90*/  IMAD.IADD R7, R11, 0x1, R7 ;  /* 0x000000010b077824 */ /* 0x000fe200078e0207 */
[----:B------:R-:W2:Y:S01]  /*7ba0*/  LDC R28, c[0x0][0x658] ;  /* 0x00019600ff1c7b82 */ /* 0x000ea20000000800 */
[----:B------:R-:W-:-:S02]  /*7bb0*/  I2FP.F32.U32 R11, R24 ;  /* 0x00000018000b7245 */ /* 0x000fc40000201000 */
[----:B---3--:R-:W-:-:S03]  /*7bc0*/  ISETP.NE.U32.AND P0, PT, R30, RZ, PT ;  /* 0x000000ff1e00720c */ /* 0x008fc60003f05070 */
[----:B------:R-:W-:Y:S01]  /*7bd0*/  FMUL R12, R11, UR6 ;  /* 0x000000060b0c7c20 */ /* 0x000fe20008400000 */
[----:B------:R-:W-:Y:S01]  /*7be0*/  ISETP.NE.AND.EX P0, PT, R31, RZ, PT, P0 ;  /* 0x000000ff1f00720c */ /* 0x000fe20003f05300 */
[----:B------:R-:W3:Y:S01]  /*7bf0*/  LDC R23, c[0x0][0x148] ;  /* 0x00005200ff177b82 */ /* 0x000ee20000000800 */
[-CC-:B0-----:R-:W-:Y:S01]  /*7c00*/  SHF.R.U64 R18, R10, R14.reuse, R7.reuse ;  /* 0x0000000e0a127219 */ /* 0x181fe20000001207 */
[----:B------:R0:W4:Y:S01]  /*7c10*/  F2I.U32.TRUNC.NTZ R20, R12 ;  /* 0x0000000c00147305 */ /* 0x000122000020f000 */
[----:B------:R-:W-:Y:S01]  /*7c20*/  SHF.R.U32.HI R7, RZ, R14, R7 ;  /* 0x0000000eff077219 */ /* 0x000fe20000011607 */
[----:B------:R-:W-:-:S04]  /*7c30*/  IMAD.MOV.U32 R11, RZ, RZ, -0x1 ;  /* 0xffffffffff0b7424 */ /* 0x000fc800078e00ff */
[----:B------:R-:W0:Y:S01]  /*7c40*/  LDC R22, c[0x0][0x600] ;  /* 0x00018000ff167b82 */ /* 0x000e220000000800 */
[-CC-:B-1----:R-:W-:Y:S02]  /*7c50*/  SHF.R.U64 R16, R18, R26.reuse, R7.reuse ;  /* 0x0000001a12107219 */ /* 0x182fe40000001207 */
[----:B------:R-:W-:-:S05]  /*7c60*/  SHF.R.U32.HI R7, RZ, R26, R7 ;  /* 0x0000001aff077219 */ /* 0x000fca0000011607 */
[----:B------:R-:W1:Y:S01]  /*7c70*/  LDC R29, c[0x0][0x648] ;  /* 0x00019200ff1d7b82 */ /* 0x000e620000000800 */
[-C--:B--2---:R-:W-:Y:S02]  /*7c80*/  SHF.L.U32 R10, R11, R28.reuse, RZ ;  /* 0x0000001c0b0a7219 */ /* 0x084fe400000006ff */
[-CC-:B------:R-:W-:Y:S02]  /*7c90*/  SHF.R.U64 R21, R16, R28.reuse, R7.reuse ;  /* 0x0000001c10157219 */ /* 0x180fe40000001207 */
[----:B------:R-:W-:Y:S02]  /*7ca0*/  SHF.R.U32.HI R11, RZ, R28, R7 ;  /* 0x0000001cff0b7219 */ /* 0x000fe40000011607 */
[----:B------:R-:W-:Y:S01]  /*7cb0*/  LOP3.LUT R27, RZ, R10, RZ, 0x33, !PT ;  /* 0x0000000aff1b7212 */ /* 0x000fe200078e33ff */
[----:B------:R-:W2:Y:S01]  /*7cc0*/  LDC R32, c[0x0][0x638] ;  /* 0x00018e00ff207b82 */ /* 0x000ea20000000800 */
[----:B------:R-:W-:Y:S01]  /*7cd0*/  SHF.L.U32 R28, R13, R28, RZ ;  /* 0x0000001c0d1c7219 */ /* 0x000fe200000006ff */
[----:B------:R-:W-:-:S06]  /*7ce0*/  IMAD.MOV.U32 R10, RZ, RZ, R21 ;  /* 0x000000ffff0a7224 */ /* 0x000fcc00078e0015 */
[----:B------:R-:W0:Y:S01]  /*7cf0*/  LDC R33, c[0x0][0x610] ;  /* 0x00018400ff217b82 */ /* 0x000e220000000800 */
[----:B----4-:R-:W-:Y:S05]  /*7d00*/  @!P0 BRA `(.L_x_168) ;  /* 0x0000000000288947 */ /* 0x010fea0003800000 */
[----:B------:R-:W4:Y:S02]  /*7d10*/  LDC R10, c[0x0][0x64c] ;  /* 0x00019300ff0a7b82 */ /* 0x000f240000000800 */
[----:B----4-:R-:W-:-:S05]  /*7d20*/  IADD3 R7, P0, R21, R10, RZ ;  /* 0x0000000a15077210 */ /* 0x010fca0007f1e0ff */
[----:B------:R-:W-:-:S04]  /*7d30*/  IMAD.X R17, RZ, RZ, R11, P0 ;  /* 0x000000ffff117224 */ /* 0x000fc800000e060b */
[----:B------:R-:W-:-:S04]  /*7d40*/  IMAD.WIDE.U32 R10, R17, R30, RZ ;  /* 0x0000001e110a7225 */ /* 0x000fc800078e00ff */
[----:B0-----:R-:W-:-:S04]  /*7d50*/  IMAD.WIDE.U32 R12, P0, R7, R31, R10 ;  /* 0x0000001f070c7225 */ /* 0x001fc8000780000a */
[----:B------:R-:W-:-:S04]  /*7d60*/  IMAD.WIDE.U32 R10, R7, R30, RZ ;  /* 0x0000001e070a7225 */ /* 0x000fc800078e00ff */
[----:B------:R-:W-:Y:S01]  /*7d70*/  IMAD.X R15, RZ, RZ, RZ, P0 ;  /* 0x000000ffff0f7224 */ /* 0x000fe200000e06ff */
[----:B------:R-:W-:Y:S01]  /*7d80*/  IADD3 RZ, P0, R11, R12, RZ ;  /* 0x0000000c0bff7210 */ /* 0x000fe20007f1e0ff */
[----:B------:R-:W-:-:S04]  /*7d90*/  IMAD.MOV.U32 R14, RZ, RZ, R13 ;  /* 0x000000ffff0e7224 */ /* 0x000fc800078e000d */
[----:B------:R-:W-:-:S08]  /*7da0*/  IMAD.WIDE.U32.X R10, R17, R31, R14, P0 ;  /* 0x0000001f110a7225 */ /* 0x000fd000000e040e */
.L_x_168:
[----:B-1----:R-:W-:Y:S01]  /*7db0*/  SHF.R.U64 R7, R10, R29, R11 ;  /* 0x0000001d0a077219 */ /* 0x002fe2000000120b */
[----:B0-----:R-:W-:Y:S01]  /*7dc0*/  VIADD R11, R22, 0xffffffff ;  /* 0xffffffff160b7836 */ /* 0x001fe20000000000 */
[----:B------:R-:W-:Y:S01]  /*7dd0*/  LOP3.LUT R34, R16, R27, RZ, 0xc0, !PT ;  /* 0x0000001b10227212 */ /* 0x000fe200078ec0ff */
[----:B------:R-:W-:Y:S02]  /*7de0*/  IMAD.MOV R20, RZ, RZ, -R20 ;  /* 0x000000ffff147224 */ /* 0x000fe400078e0a14 */
[----:B------:R-:W-:Y:S01]  /*7df0*/  IMAD.MOV R10, RZ, RZ, -R7 ;  /* 0x000000ffff0a7224 */ /* 0x000fe200078e0a07 */
[----:B------:R-:W-:Y:S01]  /*7e00*/  LOP3.LUT R18, R18, R11, RZ, 0xc0, !PT ;  /* 0x0000000b12127212 */ /* 0x000fe200078ec0ff */
[----:B------:R-:W-:Y:S02]  /*7e10*/  IMAD R34, R28, R7, R34 ;  /* 0x000000071c227224 */ /* 0x000fe400078e0222 */
[----:B---3--:R-:W-:Y:S02]  /*7e20*/  @P3 IMAD R25, R23, R20, R24 ;  /* 0x0000001417193224 */ /* 0x008fe400078e0218 */
[----:B--2---:R-:W-:-:S02]  /*7e30*/  IMAD R7, R10, R32, R21 ;  /* 0x000000200a077224 */ /* 0x004fc400078e0215 */
[----:B------:R-:W-:Y:S02]  /*7e40*/  IMAD R34, R34, R33, R25 ;  /* 0x0000002122227224 */ /* 0x000fe400078e0219 */
[----:B------:R-:W-:Y:S02]  /*7e50*/  IMAD R7, R7, R22, R18 ;  /* 0x0000001607077224 */ /* 0x000fe400078e0212 */
[----:B------:R-:W-:-:S03]  /*7e60*/  IMAD.MOV.U32 R11, RZ, RZ, 0x1 ;  /* 0x00000001ff0b7424 */ /* 0x000fc600078e00ff */
[----:B------:R-:W-:Y:S02]  /*7e70*/  SEL R10, R7, R34, !P3 ;  /* 0x00000022070a7207 */ /* 0x000fe40005800000 */
[----:B------:R-:W-:Y:S01]  /*7e80*/  SEL R34, R34, R7, !P3 ;  /* 0x0000000722227207 */ /* 0x000fe20005800000 */
[----:B------:R-:W-:-:S07]  /*7e90*/  IMAD.MOV.U32 R7, RZ, RZ, R19 ;  /* 0x000000ffff077224 */ /* 0x000fce00078e0013 */
.L_x_166:
[----:B------:R-:W-:Y:S01]  /*7ea0*/  UIADD3 UR5, UR9, UR5, URZ ;  /* 0x0000000509057290 */ /* 0x000fe2000fffe03f */
[----:B------:R-:W-:Y:S01]  /*7eb0*/  LOP3.LUT P0, RZ, R11, 0xff, RZ, 0xc0, !PT ;  /* 0x000000ff0bff7812 */ /* 0x000fe2000780c0ff */
[----:B------:R-:W-:Y:S02]  /*7ec0*/  IMAD.MOV.U32 R11, RZ, RZ, R34 ;  /* 0x000000ffff0b7224 */ /* 0x000fe400078e0022 */
[----:B------:R-:W-:Y:S02]  /*7ed0*/  USHF.R.U32.HI UR6, URZ, 0x2, UR5 ;  /* 0x000000023f067899 */ /* 0x000fe40008011605 */
[----:B------:R-:W-:Y:S02]  /*7ee0*/  UISETP.GT.U32.AND UP1, UPT, UR5, 0x3, UPT ;  /* 0x000000030500788c */ /* 0x000fe4000bf24070 */
[----:B------:R-:W-:Y:S02]  /*7ef0*/  ULOP3.LUT UR6, UR6, 0x1, URZ, 0xc0, !UPT ;  /* 0x0000000106067892 */ /* 0x000fe4000f8ec03f */
[----:B------:R-:W-:-:S02]  /*7f00*/  UISETP.LT.U32.AND UP1, UPT, UR9, 0x4, UP1 ;  /* 0x000000040900788c */ /* 0x000fc40008f21070 */
[----:B------:R-:W-:Y:S02]  /*7f10*/  UISETP.NE.U32.AND UP0, UPT, UR6, 0x1, UPT ;  /* 0x000000010600788c */ /* 0x000fe4000bf05070 */
[----:B------:R-:W-:Y:S02]  /*7f20*/  USEL UR7, URZ, 0x1, !UP1 ;  /* 0x000000013f077887 */ /* 0x000fe4000c800000 */
[----:B------:R-:W-:Y:S02]  /*7f30*/  UISETP.GT.U32.AND UP0, UPT, UR9, 0x3, !UP0 ;  /* 0x000000030900788c */ /* 0x000fe4000c704070 */
[----:B------:R-:W-:Y:S02]  /*7f40*/  ULOP3.LUT UR5, UR5, 0x3, URZ, 0xc0, !UPT ;  /* 0x0000000305057892 */ /* 0x000fe4000f8ec03f */
[----:B------:R-:W-:-:S04]  /*7f50*/  USEL UR6, URZ, 0x1, !UP0 ;  /* 0x000000013f067887 */ /* 0x000fc8000c000000 */
[----:B------:R-:W-:Y:S01]  /*7f60*/  ULOP3.LUT UR4, UR6, UR4, UR7, 0x96, !UPT ;  /* 0x0000000406047292 */ /* 0x000fe2000f8e9607 */
[----:B------:R-:W-:Y:S11]  /*7f70*/  @P0 BRA `(.L_x_169) ;  /* 0xffffff9000940947 */ /* 0x000ff6000383ffff */
[----:B------:R-:W-:Y:S05]  /*7f80*/  EXIT ;  /* 0x000000000000794d */ /* 0x000fea0003800000 */
.L_x_7:
[----:B0-----:R-:W-:Y:S01]  /*7f90*/  ULDC.64 UR4, c[0x0][0x650] ;  /* 0x0001940000047ab9 */ /* 0x001fe20000000a00 */
        /* <DEDUP_REMOVED lines=25> */
.L_x_171:
[----:B------:R-:W0:Y:S01]  /*8130*/  LDC.64 R28, c[0x0][0x640] ;  /* 0x00019000ff1c7b82 */ /* 0x000e220000000a00 */
[-CC-:B------:R-:W-:Y:S01]  /*8140*/  SHF.R.U64 R21, R16, R6.reuse, R17.reuse ;  /* 0x0000000610157219 */ /* 0x180fe20000001211 */
[----:B------:R-:W-:Y:S01]  /*8150*/  IMAD.MOV.U32 R31, RZ, RZ, 0x1 ;  /* 0x00000001ff1f7424 */ /* 0x000fe200078e00ff */
[----:B------:R-:W-:Y:S02]  /*8160*/  SHF.R.U32.HI R5, RZ, R6, R17 ;  /* 0x00000006ff057219 */ /* 0x000fe40000011611 */
        /* <DEDUP_REMOVED lines=9> */
[----:B0-----:R-:W-:Y:S01]  /*8200*/  ISETP.NE.U32.AND P0, PT, R28, RZ, PT ;  /* 0x000000ff1c00720c */ /* 0x001fe20003f05070 */
[----:B------:R-:W-:-:S03]  /*8210*/  IMAD.MOV.U32 R11, RZ, RZ, -0x1 ;  /* 0xffffffffff0b7424 */ /* 0x000fc600078e00ff */
[----:B------:R-:W-:Y:S02]  /*8220*/  ISETP.NE.AND.EX P0, PT, R29, RZ, PT, P0 ;  /* 0x000000ff1d00720c */ /* 0x000fe40003f05300 */
[----:B------:R-:W0:Y:S01]  /*8230*/  LDC R24, c[0x0][0x600] ;  /* 0x00018000ff187b82 */ /* 0x000e220000000800 */
[-CC-:B-1----:R-:W-:Y:S02]  /*8240*/  SHF.R.U64 R18, R10, R14.reuse, R5.reuse ;  /* 0x0000000e0a127219 */ /* 0x182fe40000001205 */
[----:B------:R-:W-:-:S05]  /*8250*/  SHF.R.U32.HI R5, RZ, R14, R5 ;  /* 0x0000000eff057219 */ /* 0x000fca0000011605 */
        /* <DEDUP_REMOVED lines=21> */
.L_x_172:
[----:B-1----:R-:W-:Y:S01]  /*83b0*/  SHF.R.U64 R6, R10, R25, R11 ;  /* 0x000000190a067219 */ /* 0x002fe2000000120b */
[----:B0-----:R-:W-:Y:S01]  /*83c0*/  VIADD R11, R24, 0xffffffff ;  /* 0xffffffff180b7836 */ /* 0x001fe20000000000 */
[----:B------:R-:W-:Y:S01]  /*83d0*/  SHF.L.U32 R9, R31, R26, RZ ;  /* 0x0000001a1f097219 */ /* 0x000fe200000006ff */
[----:B------:R-:W-:Y:S01]  /*83e0*/  @P3 IMAD R12, R13, R20, R8 ;  /* 0x000000140d0c3224 */ /* 0x000fe200078e0208 */
[----:B------:R-:W-:Y:S01]  /*83f0*/  LOP3.LUT R5, R22, R33, RZ, 0xc0, !PT ;  /* 0x0000002116057212 */ /* 0x000fe200078ec0ff */
[----:B------:R-:W-:Y:S01]  /*8400*/  IMAD.MOV R10, RZ, RZ, -R6 ;  /* 0x000000ffff0a7224 */ /* 0x000fe200078e0a06 */
[----:B------:R-:W-:Y:S01]  /*8410*/  LOP3.LUT R18, R18, R11, RZ, 0xc0, !PT ;  /* 0x0000000b12127212 */ /* 0x000fe200078ec0ff */
[----:B------:R-:W-:Y:S02]  /*8420*/  IMAD.MOV.U32 R16, RZ, RZ, R21 ;  /* 0x000000ffff107224 */ /* 0x000fe400078e0015 */
[----:B------:R-:W-:Y:S02]  /*8430*/  IMAD R9, R9, R6, R5 ;  /* 0x0000000609097224 */ /* 0x000fe400078e0205 */
[----:B--2---:R-:W-:-:S02]  /*8440*/  IMAD R5, R10, R27, R23 ;  /* 0x0000001b0a057224 */ /* 0x004fc400078e0217 */
[----:B---3--:R-:W-:Y:S02]  /*8450*/  IMAD R12, R9, R30, R12 ;  /* 0x0000001e090c7224 */ /* 0x008fe400078e020c */
[----:B------:R-:W-:Y:S02]  /*8460*/  IMAD.MOV.U32 R6, RZ, RZ, 0x1 ;  /* 0x00000001ff067424 */ /* 0x000fe400078e00ff */
[----:B------:R-:W-:-:S03]  /*8470*/  IMAD R9, R5, R24, R18 ;  /* 0x0000001805097224 */ /* 0x000fc600078e0212 */
[----:B------:R-:W-:Y:S02]  /*8480*/  PRMT R5, R6, 0x7610, R5 ;  /* 0x0000761006057816 */ /* 0x000fe40000000005 */
[----:B------:R-:W-:Y:S02]  /*8490*/  SEL R6, R9, R12, !P3 ;  /* 0x0000000c09067207 */ /* 0x000fe40005800000 */
[----:B------:R-:W-:-:S07]  /*84a0*/  SEL R18, R12, R9, !P3 ;  /* 0x000000090c127207 */ /* 0x000fce0005800000 */
.L_x_170:
[----:B------:R-:W-:-:S08]  /*84b0*/  NOP ;  /* 0x0000000000007918 */ /* 0x000fd00000000000 */
[----:B------:R-:W0:-:S00]  /*84c0*/  USETMAXREG.DEALLOC.CTAPOOL 0x28 ;  /* 0x00000028000079c8 */ /* 0x000e0000080e0500 */
[----:B0-----:R-:W-:-:S13]  /*84d0*/  ISETP.NE.AND P0, PT, R7, RZ, PT ;  /* 0x000000ff0700720c */ /* 0x001fda0003f05270 */
[----:B------:R-:W-:Y:S05]  /*84e0*/  @P0 EXIT ;  /* 0x000000000000094d */ /* 0x000fea0003800000 */
[----:B------:R-:W-:Y:S01]  /*84f0*/  LOP3.LUT P0, RZ, R5, 0xff, RZ, 0xc0, !PT ;  /* 0x000000ff05ff7812 */ /* 0x000fe2000780c0ff */
[----:B------:R-:W-:Y:S02]  /*8500*/  IMAD.MOV.U32 R15, RZ, RZ, 0x1 ;  /* 0x00000001ff0f7424 */ /* 0x000fe400078e00ff */
[----:B------:R-:W-:-:S10]  /*8510*/  IMAD.MOV.U32 R14, RZ, RZ, RZ ;  /* 0x000000ffff0e7224 */ /* 0x000fd400078e00ff */
[----:B------:R-:W-:Y:S05]  /*8520*/  @!P0 BRA `(.L_x_173) ;  /* 0x0000000c00408947 */ /* 0x000fea0003800000 */
[----:B------:R-:W0:Y:S01]  /*8530*/  LDC R5, c[0x0][0x28c] ;  /* 0x0000a300ff057b82 */ /* 0x000e220000000800 */
[----:B------:R-:W1:Y:S01]  /*8540*/  S2R R10, SR_CgaCtaId ;  /* 0x00000000000a7919 */ /* 0x000e620000008800 */
[----:B------:R-:W-:Y:S01]  /*8550*/  ULDC UR5, c[0x0][0x658] ;  /* 0x0001960000057ab9 */ /* 0x000fe20000000800 */
[----:B------:R-:W-:Y:S01]  /*8560*/  UMOV UR7, 0xffffffff ;  /* 0xffffffff00077882 */ /* 0x000fe20000000000 */
[----:B------:R-:W-:Y:S01]  /*8570*/  ULDC UR6, c[0x0][0xc] ;  /* 0x0000030000067ab9 */ /* 0x000fe20000000800 */
[----:B------:R-:W-:Y:S01]  /*8580*/  USHF.L.U32 UR8, UR7, UR5, URZ ;  /* 0x0000000507087299 */ /* 0x000fe2000800063f */
[----:B------:R-:W-:Y:S01]  /*8590*/  BSSY B0, `(.L_x_173) ;  /* 0x00000c9000007945 */ /* 0x000fe20003800000 */
[----:B------:R-:W-:Y:S01]  /*85a0*/  UMOV UR9, 0x1 ;  /* 0x0000000100097882 */ /* 0x000fe20000000000 */
[----:B------:R-:W-:Y:S01]  /*85b0*/  ULDC UR7, c[0x0][0x10] ;  /* 0x0000040000077ab9 */ /* 0x000fe20000000800 */
[----:B------:R-:W-:Y:S01]  /*85c0*/  USHF.L.U32 UR18, UR9, UR5, URZ ;  /* 0x0000000509127299 */ /* 0x000fe2000800063f */
[----:B------:R-:W-:Y:S01]  /*85d0*/  IMAD.MOV.U32 R12, RZ, RZ, 0x1 ;  /* 0x00000001ff0c7424 */ /* 0x000fe200078e00ff */
[----:B------:R-:W-:Y:S01]  /*85e0*/  UIMAD.WIDE.U32 UR6, UR6, UR7, URZ ;  /* 0x00000007060672a5 */ /* 0x000fe2000f8e003f */
[----:B------:R-:W-:Y:S01]  /*85f0*/  LOP3.LUT R17, R4, 0x2, RZ, 0xfc, !PT ;  /* 0x0000000204117812 */ /* 0x000fe200078efcff */
[----:B------:R-:W-:Y:S01]  /*8600*/  ULDC UR5, c[0x0][0x14] ;  /* 0x0000050000057ab9 */ /* 0x000fe20000000800 */
[----:B------:R-:W-:Y:S01]  /*8610*/  IMAD.MOV.U32 R15, RZ, RZ, 0x1 ;  /* 0x00000001ff0f7424 */ /* 0x000fe200078e00ff */
[----:B------:R-:W-:Y:S01]  /*8620*/  UIMAD.WIDE.U32 UR20, UR6, UR5, URZ ;  /* 0x00000005061472a5 */ /* 0x000fe2000f8e003f */
[----:B------:R-:W-:Y:S01]  /*8630*/  IMAD.MOV.U32 R14, RZ, RZ, RZ ;  /* 0x000000ffff0e7224 */ /* 0x000fe200078e00ff */
[----:B------:R-:W-:Y:S01]  /*8640*/  UIMAD UR13, UR7, UR5, URZ ;  /* 0x00000005070d72a4 */ /* 0x000fe2000f8e023f */
[----:B------:R-:W-:Y:S01]  /*8650*/  ULDC UR4, c[0x0][0x600] ;  /* 0x0001800000047ab9 */ /* 0x000fe20000000800 */
[----:B------:R-:W-:-:S02]  /*8660*/  ULOP3.LUT UR17, URZ, UR8, URZ, 0x33, !UPT ;  /* 0x000000083f117292 */ /* 0x000fc4000f8e333f */
[----:B------:R-:W-:Y:S01]  /*8670*/  UIADD3 UR4, UR4, -0x1, URZ ;  /* 0xffffffff04047890 */ /* 0x000fe2000fffe03f */
[----:B0-----:R-:W-:Y:S01]  /*8680*/  VIADD R5, R5, 0x1f ;  /* 0x0000001f05057836 */ /* 0x001fe20000000000 */
[----:B------:R-:W-:Y:S01]  /*8690*/  UIADD3 UR13, UR21, UR13, URZ ;  /* 0x0000000d150d7290 */ /* 0x000fe2000fffe03f */
[----:B------:R-:W-:-:S03]  /*86a0*/  ULDC.64 UR22, c[0x0][0x198] ;  /* 0x0000660000167ab9 */ /* 0x000fc60000000a00 */
[----:B------:R-:W-:-:S04]  /*86b0*/  SHF.R.S32.HI R8, RZ, 0x1f, R5 ;  /* 0x0000001fff087819 */ /* 0x000fc80000011405 */
[----:B------:R-:W-:Y:S01]  /*86c0*/  LEA.HI R8, R8, R5, RZ, 0x5 ;  /* 0x0000000508087211 */ /* 0x000fe200078f28ff */
[C---:B-1----:R-:W-:Y:S02]  /*86d0*/  IMAD.SHL.U32 R11, R10.reuse, 0x20, RZ ;  /* 0x000000200a0b7824 */ /* 0x042fe400078e00ff */
[----:B------:R-:W-:Y:S01]  /*86e0*/  IMAD.SHL.U32 R10, R10, 0x400, RZ ;  /* 0x000004000a0a7824 */ /* 0x000fe200078e00ff */
[----:B------:R-:W-:Y:S02]  /*86f0*/  SHF.R.S32.HI R13, RZ, 0x5, R8 ;  /* 0x00000005ff0d7819 */ /* 0x000fe40000011408 */
[----:B------:R-:W-:Y:S02]  /*8700*/  LOP3.LUT R11, R11, 0x20, RZ, 0xc0, !PT ;  /* 0x000000200b0b7812 */ /* 0x000fe400078ec0ff */
[----:B------:R-:W-:Y:S01]  /*8710*/  LOP3.LUT R10, R10, 0x400, RZ, 0xc0, !PT ;  /* 0x000004000a0a7812 */ /* 0x000fe200078ec0ff */
[----:B------:R-:W-:-:S07]  /*8720*/  VIADD R5, R13, 0x1 ;  /* 0x000000010d057836 */ /* 0x000fce0000000000 */
.L_x_184:
[----:B------:R-:W-:-:S03]  /*8730*/  UMOV UR5, 0xffffffff ;  /* 0xffffffff00057882 */ /* 0x000fc60000000000 */
[----:B------:R-:W-:Y:S05]  /*8740*/  BRA.DIV UR5, `(.L_x_174) ;  /* 0x0000000e05a87947 */ /* 0x000fea000b800000 */
[----:B------:R-:W-:-:S13]  /*8750*/  ELECT P0, URZ, PT ;  /* 0x00000000003f782f */ /* 0x000fda0003800000 */
.L_x_195:
[----:B------:R-:W0:Y:S01]  /*8760*/  LDC R7, c[0x0][0x28c] ;  /* 0x0000a300ff077b82 */ /* 0x000e220000000800 */
[----:B------:R-:W-:Y:S01]  /*8770*/  BSSY B1, `(.L_x_175) ;  /* 0x0000038000017945 */ /* 0x000fe20003800000 */
[----:B0-----:R-:W-:-:S13]  /*8780*/  ISETP.LT.OR P0, PT, R7, 0x1, !P0 ;  /* 0x000000010700780c */ /* 0x001fda0004701670 */
[----:B------:R-:W-:Y:S05]  /*8790*/  @P0 BRA `(.L_x_176) ;  /* 0x0000000000d40947 */ /* 0x000fea0003800000 */
[----:B------:R-:W-:Y:S02]  /*87a0*/  IMAD R19, R6, 0x40, R11 ;  /* 0x0000004006137824 */ /* 0x000fe400078e020b */
[----:B------:R-:W-:Y:S02]  /*87b0*/  IMAD.SHL.U32 R20, R18, 0x100, RZ ;  /* 0x0000010012147824 */ /* 0x000fe400078e00ff */
[----:B------:R-:W-:Y:S02]  /*87c0*/  IMAD.MOV.U32 R23, RZ, RZ, RZ ;  /* 0x000000ffff177224 */ /* 0x000fe400078e00ff */
[----:B------:R-:W-:Y:S02]  /*87d0*/  IMAD.MOV.U32 R6, RZ, RZ, R5 ;  /* 0x000000ffff067224 */ /* 0x000fe400078e0005 */
[----:B------:R-:W-:Y:S02]  /*87e0*/  IMAD.MOV.U32 R7, RZ, RZ, R15 ;  /* 0x000000ffff077224 */ /* 0x000fe400078e000f */
[----:B------:R-:W-:-:S07]  /*87f0*/  IMAD.MOV.U32 R9, RZ, RZ, R14 ;  /* 0x000000ffff097224 */ /* 0x000fce00078e000e */
.L_x_179:
[----:B------:R-:W0:Y:S01]  /*8800*/  S2R R21, SR_CgaCtaId ;  /* 0x0000000000157919 */ /* 0x000e220000008800 */
[----:B------:R-:W-:Y:S02]  /*8810*/  MOV R8, 0x400 ;  /* 0x0000040000087802 */ /* 0x000fe40000000f00 */
[----:B------:R-:W-:-:S13]  /*8820*/  LOP3.LUT P1, RZ, R0, 0x7f, RZ, 0xc0, !PT ;  /* 0x0000007f00ff7812 */ /* 0x000fda000782c0ff */
[----:B------:R-:W1:Y:S01]  /*8830*/  @!P1 LDC R18, c[0x0][0x500] ;  /* 0x00014000ff129b82 */ /* 0x000e620000000800 */
[----:B0-----:R-:W-:Y:S02]  /*8840*/  LEA R22, R21, R8, 0x18 ;  /* 0x0000000815167211 */ /* 0x001fe400078ec0ff */
[----:B------:R-:W-:-:S03]  /*8850*/  SHF.L.U32 R8, R7, 0x1f, RZ ;  /* 0x0000001f07087819 */ /* 0x000fc600000006ff */
[----:B------:R-:W-:-:S04]  /*8860*/  IMAD R21, R9, 0x8, R22 ;  /* 0x0000000809157824 */ /* 0x000fc800078e0216 */
[----:B------:R-:W0:Y:S02]  /*8870*/  SYNCS.PHASECHK.TRANS64.TRYWAIT P0, [R21+URZ+0x20], R8 ;  /* 0x00002008150075a7 */ /* 0x000e24000800017f */
[----:B01----:R-:W-:Y:S05]  /*8880*/  @!P0 BRA `(.L_x_177) ;  /* 0x0000000c00788947 */ /* 0x003fea0003800000 */
.L_x_196:
[----:B0-----:R-:W-:Y:S01]  /*8890*/  PRMT R8, R17, 0x9910, RZ ;  /* 0x0000991011087816 */ /* 0x001fe200000000ff */
[----:B------:R0:W-:Y:S03]  /*88a0*/  @!P1 SYNCS.ARRIVE.TRANS64 RZ, [R21+URZ], R18 ;  /* 0x0000001215ff99a7 */ /* 0x0001e6000800003f */
[----:B------:R-:W-:-:S13]  /*88b0*/  ISETP.NE.AND P0, PT, R8, 0x2, PT ;  /* 0x000000020800780c */ /* 0x000fda0003f05270 */
[----:B0-----:R-:W-:Y:S05]  /*88c0*/  @P0 BRA `(.L_x_178) ;  /* 0x0000000000040947 */ /* 0x001fea0003800000 */
[----:B------:R-:W-:Y:S01]  /*88d0*/  BPT.TRAP 0x1 ;  /* 0x000000040000795c */ /* 0x000fe20000300000 */
.L_x_178:
[----:B------:R-:W-:Y:S01]  /*88e0*/  R2UR UR16, R22 ;  /* 0x00000000161072ca */ /* 0x000fe200000e0000 */
[----:B------:R-:W-:Y:S01]  /*88f0*/  IMAD R22, R9, 0x2000, R22 ;  /* 0x0000200009167824 */ /* 0x000fe200078e0216 */
[----:B------:R-:W-:Y:S01]  /*8900*/  R2UR UR9, R21 ;  /* 0x00000000150972ca */ /* 0x000fe200000e0000 */
[C---:B------:R-:W-:Y:S01]  /*8910*/  IMAD R8, R9.reuse, 0x800, R10 ;  /* 0x0000080009087824 */ /* 0x040fe200078e020a */
[----:B------:R-:W-:Y:S01]  /*8920*/  UIADD3 UR6, UP0, UR22, 0xf0, URZ ;  /* 0x000000f016067890 */ /* 0x000fe2000ff1e03f */
[----:B------:R-:W-:Y:S01]  /*8930*/  VIADD R6, R6, 0xffffffff ;  /* 0xffffffff06067836 */ /* 0x000fe20000000000 */
[----:B------:R-:W-:Y:S01]  /*8940*/  R2UR UR5, R22 ;  /* 0x00000000160572ca */ /* 0x000fe200000e0000 */
[----:B------:R-:W-:Y:S01]  /*8950*/  UIADD3 UR24, UP1, UR22, 0x1f0, URZ ;  /* 0x000001f016187890 */ /* 0x000fe2000ff3e03f */
[----:B------:R-:W-:Y:S01]  /*8960*/  R2UR UR8, R8 ;  /* 0x00000000080872ca */ /* 0x000fe200000e0000 */
[----:B------:R-:W-:Y:S01]  /*8970*/  UIADD3.X UR7, URZ, UR23, URZ, UP0, !UPT ;  /* 0x000000173f077290 */ /* 0x000fe200087fe43f */
[----:B------:R-:W-:Y:S01]  /*8980*/  R2UR UR11, R20 ;  /* 0x00000000140b72ca */ /* 0x000fe200000e0000 */
[----:B------:R-:W-:Y:S01]  /*8990*/  VIADD R9, R9, 0x1 ;  /* 0x0000000109097836 */ /* 0x000fe20000000000 */
[----:B------:R-:W-:Y:S01]  /*89a0*/  R2UR UR10, R23 ;  /* 0x00000000170a72ca */ /* 0x000fe200000e0000 */
[----:B------:R-:W-:Y:S01]  /*89b0*/  UIADD3.X UR25, URZ, UR23, URZ, UP1, !UPT ;  /* 0x000000173f197290 */ /* 0x000fe20008ffe43f */
[----:B------:R-:W-:Y:S01]  /*89c0*/  R2UR UR12, R16 ;  /* 0x00000000100c72ca */ /* 0x000fe200000e0000 */
[----:B------:R-:W-:Y:S01]  /*89d0*/  UMOV UR14, 0x0 ;  /* 0x00000000000e7882 */ /* 0x000fe20000000000 */
[----:B------:R-:W-:Y:S01]  /*89e0*/  R2UR UR19, R19 ;  /* 0x00000000131372ca */ /* 0x000fe200000e0000 */
[----:B------:R-:W-:Y:S01]  /*89f0*/  UMOV UR15, 0x10000000 ;  /* 0x10000000000f7882 */ /* 0x000fe20000000000 */
[----:B------:R-:W-:Y:S01]  /*8a00*/  ISETP.GT.AND P1, PT, R6, 0x1, PT ;  /* 0x000000010600780c */ /* 0x000fe20003f24270 */
[----:B------:R-:W-:Y:S01]  /*8a10*/  UIADD3 UR5, UR5, 0x100, URZ ;  /* 0x0000010005057890 */ /* 0x000fe2000fffe03f */
[----:B------:R-:W-:Y:S01]  /*8a20*/  ISETP.NE.AND P0, PT, R9, 0x4, PT ;  /* 0x000000040900780c */ /* 0x000fe20003f05270 */
[----:B------:R-:W-:Y:S01]  /*8a30*/  UIADD3 UR16, UR16, 0x8100, UR8 ;  /* 0x0000810010107890 */ /* 0x000fe2000fffe008 */
[----:B------:R-:W-:Y:S01]  /*8a40*/  VIADD R23, R23, 0x20 ;  /* 0x0000002017177836 */ /* 0x000fe20000000000 */
[----:B------:R-:W-:Y:S01]  /*8a50*/  UMOV UR26, 0x30000 ;  /* 0x00030000001a7882 */ /* 0x000fe20000000000 */
[----:B------:R-:W-:-:S02]  /*8a60*/  SEL R8, RZ, 0x1, P0 ;  /* 0x00000001ff087807 */ /* 0x000fc40000000000 */
[----:B------:R-:W-:Y:S01]  /*8a70*/  UMOV UR8, UR5 ;  /* 0x0000000500087c82 */ /* 0x000fe20008000000 */
[----:B------:R-:W-:Y:S01]  /*8a80*/  SEL R9, R9, RZ, P0 ;  /* 0x000000ff09097207 */ /* 0x000fe20000000000 */
[----:B------:R0:W-:Y:S01]  /*8a90*/  UTMALDG.3D [UR8], [UR6], desc[UR14] ;  /* 0x00000e08060075b4 */ /* 0x0001e20008011000 */
[----:B------:R-:W-:Y:S01]  /*8aa0*/  LOP3.LUT R7, R7, R8, RZ, 0x3c, !PT ;  /* 0x0000000807077212 */ /* 0x000fe200078e3cff */
[----:B0-----:R-:W-:Y:S01]  /*8ab0*/  UMOV UR11, UR19 ;  /* 0x00000013000b7c82 */ /* 0x001fe20008000000 */
[----:B------:R-:W-:Y:S02]  /*8ac0*/  UMOV UR8, UR16 ;  /* 0x0000001000087c82 */ /* 0x000fe40008000000 */
[----:B------:R0:W-:Y:S02]  /*8ad0*/  UTMALDG.3D.MULTICAST [UR8], [UR24], UR26, desc[UR14] ;  /* 0x00000e08180073b4 */ /* 0x0001e4000801181a */
[----:B0-----:R-:W-:Y:S05]  /*8ae0*/  @P1 BRA `(.L_x_179) ;  /* 0xfffffffc00441947 */ /* 0x001fea000383ffff */
.L_x_176:
[----:B------:R-:W-:Y:S05]  /*8af0*/  BSYNC B1 ;  /* 0x0000000000017941 */ /* 0x000fea0003800000 */
.L_x_175:
[----:B------:R-:W-:Y:S01]  /*8b00*/  LOP3.LUT P1, RZ, R12, 0xff, RZ, 0xc0, !PT ;  /* 0x000000ff0cff7812 */ /* 0x000fe2000782c0ff */
[----:B------:R-:W-:Y:S01]  /*8b10*/  IMAD.IADD R14, R13, 0x1, R14 ;  /* 0x000000010d0e7824 */ /* 0x000fe200078e020e */
[----:B------:R-:W-:Y:S01]  /*8b20*/  IADD3 R2, P2, R2, UR20, RZ ;  /* 0x0000001402027c10 */ /* 0x000fe2000ff5e0ff */
[----:B------:R-:W-:Y:S01]  /*8b30*/  ULDC.64 UR6, c[0x0][0x650] ;  /* 0x0001940000067ab9 */ /* 0x000fe20000000a00 */
[----:B------:R-:W-:Y:S01]  /*8b40*/  BSSY B1, `(.L_x_180) ;  /* 0x000006b000017945 */ /* 0x000fe20003800000 */
[----:B------:R-:W-:Y:S01]  /*8b50*/  IMAD.MOV.U32 R18, RZ, RZ, -0x1 ;  /* 0xffffffffff127424 */ /* 0x000fe200078e00ff */
[----:B------:R-:W-:Y:S01]  /*8b60*/  SHF.R.U32.HI R6, RZ, 0x2, R14 ;  /* 0x00000002ff067819 */ /* 0x000fe2000001160e */
[----:B------:R-:W-:Y:S01]  /*8b70*/  IMAD.MOV.U32 R16, RZ, RZ, -0x1 ;  /* 0xffffffffff107424 */ /* 0x000fe200078e00ff */
[----:B------:R-:W-:Y:S02]  /*8b80*/  ISETP.GT.U32.AND P0, PT, R14, 0x3, PT ;  /* 0x000000030e00780c */ /* 0x000fe40003f04070 */
[----:B------:R-:W-:-:S02]  /*8b90*/  LOP3.LUT R6, R6, 0x1, RZ, 0xc0, !PT ;  /* 0x0000000106067812 */ /* 0x000fc400078ec0ff */
[----:B------:R-:W-:Y:S01]  /*8ba0*/  ISETP.LT.U32.AND P0, PT, R13, 0x4, P0 ;  /* 0x000000040d00780c */ /* 0x000fe20000701070 */
[----:B------:R-:W0:Y:S01]  /*8bb0*/  @P1 S2R R8, SR_CgaCtaId ;  /* 0x0000000000081919 */ /* 0x000e220000008800 */
[----:B------:R-:W-:Y:S02]  /*8bc0*/  @P1 MOV R7, 0x400 ;  /* 0x0000040000071802 */ /* 0x000fe40000000f00 */
[----:B------:R-:W-:Y:S02]  /*8bd0*/  IADD3.X R3, R3, UR13, RZ, P2, !PT ;  /* 0x0000000d03037c10 */ /* 0x000fe400097fe4ff */
[----:B------:R-:W-:Y:S02]  /*8be0*/  ISETP.GE.U32.AND P2, PT, R2, UR6, PT ;  /* 0x0000000602007c0c */ /* 0x000fe4000bf46070 */
[----:B------:R-:W-:Y:S02]  /*8bf0*/  LOP3.LUT R14, R14, 0x3, RZ, 0xc0, !PT ;  /* 0x000000030e0e7812 */ /* 0x000fe400078ec0ff */
[----:B------:R-:W-:-:S02]  /*8c00*/  PRMT R12, RZ, 0x7610, R12 ;  /* 0x00007610ff0c7816 */ /* 0x000fc4000000000c */
[----:B0-----:R-:W-:-:S04]  /*8c10*/  @P1 LEA R7, R8, R7, 0x18 ;  /* 0x0000000708071211 */ /* 0x001fc800078ec0ff */
[----:B------:R0:W-:Y:S01]  /*8c20*/  @P1 SYNCS.ARRIVE.TRANS64.A1T0 RZ, [R7+URZ+0x58], RZ ;  /* 0x000058ff07ff19a7 */ /* 0x0001e2000810003f */
[----:B------:R-:W-:Y:S02]  /*8c30*/  ISETP.NE.U32.AND P1, PT, R6, 0x1, PT ;  /* 0x000000010600780c */ /* 0x000fe40003f25070 */
[----:B------:R-:W-:Y:S02]  /*8c40*/  SEL R6, RZ, 0x1, !P0 ;  /* 0x00000001ff067807 */ /* 0x000fe40004000000 */
[----:B------:R-:W-:Y:S02]  /*8c50*/  ISETP.GE.U32.AND.EX P0, PT, R3, UR7, PT, P2 ;  /* 0x0000000703007c0c */ /* 0x000fe4000bf06120 */
[----:B------:R-:W-:-:S04]  /*8c60*/  ISETP.GT.U32.AND P1, PT, R13, 0x3, !P1 ;  /* 0x000000030d00780c */ /* 0x000fc80004f24070 */
[----:B0-----:R-:W-:-:S04]  /*8c70*/  SEL R7, RZ, 0x1, !P1 ;  /* 0x00000001ff077807 */ /* 0x001fc80004800000 */
[----:B------:R-:W-:Y:S01]  /*8c80*/  LOP3.LUT R15, R7, R15, R6, 0x96, !PT ;  /* 0x0000000f070f7212 */ /* 0x000fe200078e9606 */
[----:B------:R-:W-:Y:S01]  /*8c90*/  IMAD.MOV.U32 R6, RZ, RZ, -0x1 ;  /* 0xffffffffff067424 */ /* 0x000fe200078e00ff */
[----:B------:R-:W-:Y:S01]  /*8ca0*/  PRMT R7, RZ, 0x7610, R7 ;  /* 0x00007610ff077816 */ /* 0x000fe20000000007 */
[----:B------:R-:W-:Y:S06]  /*8cb0*/  @P0 BRA `(.L_x_181) ;  /* 0x00000004004c0947 */ /* 0x000fec0003800000 */
[----:B------:R-:W0:Y:S01]  /*8cc0*/  S2R R18, SR_CTAID.X ;  /* 0x0000000000127919 */ /* 0x000e220000002500 */
[----:B------:R-:W-:Y:S01]  /*8cd0*/  ULDC.64 UR6, c[0x0][0x628] ;  /* 0x00018a0000067ab9 */ /* 0x000fe20000000a00 */
[----:B------:R-:W-:Y:S01]  /*8ce0*/  ULDC UR8, c[0x0][0x630] ;  /* 0x00018c0000087ab9 */ /* 0x000fe20000000800 */
[----:B------:R-:W-:Y:S01]  /*8cf0*/  ISETP.NE.U32.AND P0, PT, RZ, UR6, PT ;  /* 0x00000006ff007c0c */ /* 0x000fe2000bf05070 */
[----:B------:R-:W1:Y:S01]  /*8d00*/  S2R R19, SR_CTAID.Y ;  /* 0x0000000000137919 */ /* 0x000e620000002600 */
[----:B------:R-:W-:Y:S01]  /*8d10*/  ULDC UR9, c[0x0][0x150] ;  /* 0x0000540000097ab9 */ /* 0x000fe20000000800 */
[----:B------:R-:W-:Y:S01]  /*8d20*/  IMAD.MOV.U32 R6, RZ, RZ, R2 ;  /* 0x000000ffff067224 */ /* 0x000fe200078e0002 */
[----:B------:R-:W-:Y:S01]  /*8d30*/  ISETP.NE.AND.EX P0, PT, RZ, UR7, PT, P0 ;  /* 0x00000007ff007c0c */ /* 0x000fe2000bf05300 */
[----:B------:R-:W-:Y:S01]  /*8d40*/  IMAD.MOV.U32 R7, RZ, RZ, R3 ;  /* 0x000000ffff077224 */ /* 0x000fe200078e0003 */
[----:B0-----:R-:W-:-:S11]  /*8d50*/  I2FP.F32.U32 R20, R18 ;  /* 0x0000001200147245 */ /* 0x001fd60000201000 */
[----:B------:R-:W-:Y:S05]  /*8d60*/  @!P0 BRA `(.L_x_182) ;  /* 0x0000000000288947 */ /* 0x000fea0003800000 */
[----:B------:R-:W-:Y:S02]  /*8d70*/  ULDC UR5, c[0x0][0x634] ;  /* 0x00018d0000057ab9 */ /* 0x000fe40000000800 */
[----:B------:R-:W-:-:S05]  /*8d80*/  IADD3 R7, P0, R2, UR5, RZ ;  /* 0x0000000502077c10 */ /* 0x000fca000ff1e0ff */
[----:B------:R-:W-:-:S04]  /*8d90*/  IMAD.X R21, RZ, RZ, R3, P0 ;  /* 0x000000ffff157224 */ /* 0x000fc800000e0603 */
[----:B------:R-:W-:-:S04]  /*8da0*/  IMAD.WIDE.U32 R8, R21, UR6, RZ ;  /* 0x0000000615087c25 */ /* 0x000fc8000f8e00ff */
[----:B------:R-:W-:-:S04]  /*8db0*/  IMAD.WIDE.U32 R8, P0, R7, UR7, R8 ;  /* 0x0000000707087c25 */ /* 0x000fc8000f800008 */
[----:B------:R-:W-:-:S04]  /*8dc0*/  IMAD.WIDE.U32 R6, R7, UR6, RZ ;  /* 0x0000000607067c25 */ /* 0x000fc8000f8e00ff */
[----:B------:R-:W-:Y:S01]  /*8dd0*/  IMAD.MOV.U32 R6, RZ, RZ, R9 ;  /* 0x000000ffff067224 */ /* 0x000fe200078e0009 */
[----:B------:R-:W-:Y:S01]  /*8de0*/  IADD3 RZ, P1, R7, R8, RZ ;  /* 0x0000000807ff7210 */ /* 0x000fe20007f3e0ff */
[----:B------:R-:W-:-:S04]  /*8df0*/  IMAD.X R7, RZ, RZ, RZ, P0 ;  /* 0x000000ffff077224 */ /* 0x000fc800000e06ff */
[----:B------:R-:W-:-:S08]  /*8e00*/  IMAD.WIDE.U32.X R6, R21, UR7, R6, P1 ;  /* 0x0000000715067c25 */ /* 0x000fd000088e0406 */
.L_x_182:
[--C-:B------:R-:W-:Y:S01]  /*8e10*/  SHF.R.U64 R16, R6, UR8, R7.reuse ;  /* 0x0000000806107c19 */ /* 0x100fe20008001207 */
[----:B------:R-:W-:Y:S01]  /*8e20*/  FMUL R20, R20, UR9 ;  /* 0x0000000914147c20 */ /* 0x000fe20008400000 */
[----:B------:R-:W0:Y:S01]  /*8e30*/  LDC R21, c[0x0][0x144] ;  /* 0x00005100ff157b82 */ /* 0x000e220000000800 */
[----:B-1----:R-:W-:Y:S01]  /*8e40*/  I2FP.F32.U32 R8, R19 ;  /* 0x0000001300087245 */ /* 0x002fe20000201000 */
[----:B------:R-:W-:Y:S01]  /*8e50*/  ULDC UR5, c[0x0][0x154] ;  /* 0x0000550000057ab9 */ /* 0x000fe20000000800 */
[----:B------:R-:W-:Y:S01]  /*8e60*/  SHF.R.U32.HI R6, RZ, UR8, R7 ;  /* 0x00000008ff067c19 */ /* 0x000fe20008011607 */
[----:B------:R-:W-:Y:S01]  /*8e70*/  ULDC.64 UR6, c[0x0][0x620] ;  /* 0x0001880000067ab9 */ /* 0x000fe20000000a00 */
[----:B------:R-:W-:Y:S01]  /*8e80*/  IADD3 R7, P0, RZ, -R16, RZ ;  /* 0x80000010ff077210 */ /* 0x000fe20007f1e0ff */
[----:B------:R-:W1:Y:S01]  /*8e90*/  F2I.U32.TRUNC.NTZ R20, R20 ;  /* 0x0000001400147305 */ /* 0x000e62000020f000 */
[----:B------:R-:W-:Y:S01]  /*8ea0*/  FMUL R8, R8, UR5 ;  /* 0x0000000508087c20 */ /* 0x000fe20008400000 */
[----:B------:R-:W2:Y:S01]  /*8eb0*/  LDC R22, c[0x0][0x148] ;  /* 0x00005200ff167b82 */ /* 0x000ea20000000800 */
[----:B------:R-:W-:Y:S01]  /*8ec0*/  ULDC UR5, c[0x0][0x618] ;  /* 0x0001860000057ab9 */ /* 0x000fe20000000800 */
[----:B------:R-:W-:-:S04]  /*8ed0*/  IMAD.X R6, RZ, RZ, ~R6, P0 ;  /* 0x000000ffff067224 */ /* 0x000fc800000e0e06 */
[----:B------:R-:W-:Y:S01]  /*8ee0*/  IMAD R6, R6, UR6, RZ ;  /* 0x0000000606067c24 */ /* 0x000fe2000f8e02ff */
[----:B------:R-:W3:Y:S03]  /*8ef0*/  F2I.U32.TRUNC.NTZ R8, R8 ;  /* 0x0000000800087305 */ /* 0x000ee6000020f000 */
[C---:B------:R-:W-:Y:S02]  /*8f00*/  IMAD R9, R7.reuse, UR7, R6 ;  /* 0x0000000707097c24 */ /* 0x040fe4000f8e0206 */
[----:B------:R-:W-:Y:S01]  /*8f10*/  IMAD.WIDE.U32 R6, R7, UR6, R2 ;  /* 0x0000000607067c25 */ /* 0x000fe2000f8e0002 */
[----:B------:R-:W-:Y:S02]  /*8f20*/  ULDC.64 UR6, c[0x0][0x640] ;  /* 0x0001900000067ab9 */ /* 0x000fe40000000a00 */
[----:B------:R-:W-:Y:S01]  /*8f30*/  ISETP.NE.U32.AND P0, PT, RZ, UR6, PT ;  /* 0x00000006ff007c0c */ /* 0x000fe2000bf05070 */
[----:B-1----:R-:W-:-:S02]  /*8f40*/  IMAD.MOV R20, RZ, RZ, -R20 ;  /* 0x000000ffff147224 */ /* 0x002fc400078e0a14 */
[----:B------:R-:W-:Y:S01]  /*8f50*/  IMAD.IADD R7, R7, 0x1, R9 ;  /* 0x0000000107077824 */ /* 0x000fe200078e0209 */
[----:B------:R-:W-:Y:S01]  /*8f60*/  ISETP.NE.AND.EX P0, PT, RZ, UR7, PT, P0 ;  /* 0x00000007ff007c0c */ /* 0x000fe2000bf05300 */
[----:B0-----:R-:W-:-:S03]  /*8f70*/  IMAD R18, R21, R20, R18 ;  /* 0x0000001415127224 */ /* 0x001fc600078e0212 */
[--C-:B------:R-:W-:Y:S01]  /*8f80*/  SHF.R.U64 R20, R6, UR5, R7.reuse ;  /* 0x0000000506147c19 */ /* 0x100fe20008001207 */
[----:B---3--:R-:W-:Y:S01]  /*8f90*/  IMAD.MOV R6, RZ, RZ, -R8 ;  /* 0x000000ffff067224 */ /* 0x008fe200078e0a08 */
[----:B------:R-:W-:Y:S01]  /*8fa0*/  SHF.R.U32.HI R7, RZ, UR5, R7 ;  /* 0x00000005ff077c19 */ /* 0x000fe20008011607 */
[----:B------:R-:W-:Y:S02]  /*8fb0*/  ULDC UR5, c[0x0][0x608] ;  /* 0x0001820000057ab9 */ /* 0x000fe40000000800 */
[----:B--2---:R-:W-:Y:S01]  /*8fc0*/  @P3 IMAD R18, R22, R6, R19 ;  /* 0x0000000616123224 */ /* 0x004fe200078e0213 */
[--C-:B------:R-:W-:Y:S02]  /*8fd0*/  SHF.R.U64 R22, R20, UR5, R7.reuse ;  /* 0x0000000514167c19 */ /* 0x100fe40008001207 */
[----:B------:R-:W-:Y:S01]  /*8fe0*/  SHF.R.U32.HI R7, RZ, UR5, R7 ;  /* 0x00000005ff077c19 */ /* 0x000fe20008011607 */
[----:B------:R-:W-:-:S03]  /*8ff0*/  ULDC UR5, c[0x0][0x658] ;  /* 0x0001960000057ab9 */ /* 0x000fc60000000800 */
[--C-:B------:R-:W-:Y:S02]  /*9000*/  SHF.R.U64 R19, R22, UR5, R7.reuse ;  /* 0x0000000516137c19 */ /* 0x100fe40008001207 */
[----:B------:R-:W-:-:S03]  /*9010*/  SHF.R.U32.HI R21, RZ, UR5, R7 ;  /* 0x00000005ff157c19 */ /* 0x000fc60008011607 */
[----:B------:R-:W-:Y:S02]  /*9020*/  IMAD.MOV.U32 R8, RZ, RZ, R19 ;  /* 0x000000ffff087224 */ /* 0x000fe400078e0013 */
[----:B------:R-:W-:Y:S01]  /*9030*/  IMAD.MOV.U32 R7, RZ, RZ, R21 ;  /* 0x000000ffff077224 */ /* 0x000fe200078e0015 */
[----:B------:R-:W-:Y:S06]  /*9040*/  @!P0 BRA `(.L_x_183) ;  /* 0x00000000002c8947 */ /* 0x000fec0003800000 */
        /* <DEDUP_REMOVED lines=9> */
[----:B------:R-:W-:-:S04]  /*90e0*/  IMAD.WIDE.U32.X R6, R21, UR7, R6, P1 ;  /* 0x0000000715067c25 */ /* 0x000fc800088e0406 */
[----:B------:R-:W-:-:S07]  /*90f0*/  IMAD.MOV.U32 R8, RZ, RZ, R6 ;  /* 0x000000ffff087224 */ /* 0x000fce00078e0006 */
.L_x_183:
[----:B------:R-:W-:Y:S01]  /*9100*/  ULDC UR5, c[0x0][0x648] ;  /* 0x0001920000057ab9 */ /* 0x000fe20000000800 */
[----:B------:R-:W-:Y:S01]  /*9110*/  LOP3.LUT R6, R22, UR17, RZ, 0xc0, !PT ;  /* 0x0000001116067c12 */ /* 0x000fe2000f8ec0ff */
[----:B------:R-:W-:Y:S01]  /*9120*/  ULDC UR6, c[0x0][0x610] ;  /* 0x0001840000067ab9 */ /* 0x000fe20000000800 */
[----:B------:R-:W-:Y:S01]  /*9130*/  SHF.R.U64 R7, R8, UR5, R7 ;  /* 0x0000000508077c19 */ /* 0x000fe20008001207 */
[----:B------:R-:W-:Y:S01]  /*9140*/  ULDC UR5, c[0x0][0x638] ;  /* 0x00018e0000057ab9 */ /* 0x000fe20000000800 */
[----:B------:R-:W-:-:S03]  /*9150*/  LOP3.LUT R20, R20, UR4, RZ, 0xc0, !PT ;  /* 0x0000000414147c12 */ /* 0x000fc6000f8ec0ff */
[----:B------:R-:W-:Y:S02]  /*9160*/  IMAD.MOV R8, RZ, RZ, -R7 ;  /* 0x000000ffff087224 */ /* 0x000fe400078e0a07 */
[----:B------:R-:W-:Y:S02]  /*9170*/  IMAD R7, R7, UR18, R6 ;  /* 0x0000001207077c24 */ /* 0x000fe4000f8e0206 */
[----:B------:R-:W-:Y:S01]  /*9180*/  IMAD R19, R8, UR5, R19 ;  /* 0x0000000508137c24 */ /* 0x000fe2000f8e0213 */
[----:B------:R-:W-:Y:S01]  /*9190*/  ULDC UR5, c[0x0][0x600] ;  /* 0x0001800000057ab9 */ /* 0x000fe20000000800 */
[----:B------:R-:W-:Y:S02]  /*91a0*/  IMAD R18, R7, UR6, R18 ;  /* 0x0000000607127c24 */ /* 0x000fe4000f8e0212 */
[----:B------:R-:W-:Y:S02]  /*91b0*/  IMAD R19, R19, UR5, R20 ;  /* 0x0000000513137c24 */ /* 0x000fe4000f8e0214 */
[----:B------:R-:W-:-:S03]  /*91c0*/  IMAD.MOV.U32 R7, RZ, RZ, 0x1 ;  /* 0x00000001ff077424 */ /* 0x000fc600078e00ff */
[----:B------:R-:W-:Y:S02]  /*91d0*/  SEL R6, R19, R18, !P3 ;  /* 0x0000001213067207 */ /* 0x000fe40005800000 */
[----:B------:R-:W-:-:S07]  /*91e0*/  SEL R18, R18, R19, !P3 ;  /* 0x0000001312127207 */ /* 0x000fce0005800000 */
.L_x_181:
[----:B------:R-:W-:Y:S05]  /*91f0*/  BSYNC B1 ;  /* 0x0000000000017941 */ /* 0x000fea0003800000 */
.L_x_180:
[----:B------:R-:W-:-:S13]  /*9200*/  LOP3.LUT P0, RZ, R7, 0xff, RZ, 0xc0, !PT ;  /* 0x000000ff07ff7812 */ /* 0x000fda000780c0ff */
[----:B------:R-:W-:Y:S05]  /*9210*/  @P0 BRA `(.L_x_184) ;  /* 0xfffffff400440947 */ /* 0x000fea000383ffff */
[----:B------:R-:W-:Y:S05]  /*9220*/  BSYNC B0 ;  /* 0x0000000000007941 */ /* 0x000fea0003800000 */
.L_x_173:
[----:B------:R-:W-:-:S03]  /*9230*/  UMOV UR5, 0xffffffff ;  /* 0xffffffff00057882 */ /* 0x000fc60000000000 */
[----:B------:R-:W-:Y:S05]  /*9240*/  BRA.DIV UR5, `(.L_x_185) ;  /* 0x00000006051c7947 */ /* 0x000fea000b800000 */
[----:B------:R-:W-:-:S13]  /*9250*/  ELECT P0, URZ, PT ;  /* 0x00000000003f782f */ /* 0x000fda0003800000 */
.L_x_199:
[----:B------:R-:W-:Y:S04]  /*9260*/  BSSY B0, `(.L_x_186) ;  /* 0x000002b000007945 */ /* 0x000fe80003800000 */
[----:B------:R-:W-:Y:S05]  /*9270*/  @!P0 BRA `(.L_x_187) ;  /* 0x0000000000a48947 */ /* 0x000fea0003800000 */
[----:B------:R-:W-:-:S04]  /*9280*/  LOP3.LUT R4, R4, 0x2, RZ, 0xfc, !PT ;  /* 0x0000000204047812 */ /* 0x000fc800078efcff */
[----:B------:R-:W-:-:S13]  /*9290*/  ISETP.NE.AND P0, PT, R4, 0x3, PT ;  /* 0x000000030400780c */ /* 0x000fda0003f05270 */
[----:B------:R-:W-:Y:S05]  /*92a0*/  @!P0 BRA `(.L_x_188) ;  /* 0x0000000000048947 */ /* 0x000fea0003800000 */
[----:B------:R-:W-:Y:S01]  /*92b0*/  BPT.TRAP 0x1 ;  /* 0x000000040000795c */ /* 0x000fe20000300000 */
.L_x_188:
[----:B------:R-:W0:Y:S01]  /*92c0*/  S2R R3, SR_CgaCtaId ;  /* 0x0000000000037919 */ /* 0x000e220000008800 */
[----:B------:R-:W-:Y:S02]  /*92d0*/  MOV R0, 0x400 ;  /* 0x0000040000007802 */ /* 0x000fe40000000f00 */
[----:B------:R-:W-:Y:S02]  /*92e0*/  SHF.L.U32 R2, R15, 0x1f, RZ ;  /* 0x0000001f0f027819 */ /* 0x000fe400000006ff */
[----:B0-----:R-:W-:-:S05]  /*92f0*/  LEA R3, R3, R0, 0x18 ;  /* 0x0000000003037211 */ /* 0x001fca00078ec0ff */
[----:B------:R-:W-:-:S04]  /*9300*/  VIADD R3, R3, 0x20 ;  /* 0x0000002003037836 */ /* 0x000fc80000000000 */
[C---:B------:R-:W-:Y:S02]  /*9310*/  IMAD R5, R14.reuse, 0x8, R3 ;  /* 0x000000080e057824 */ /* 0x040fe400078e0203 */
[----:B------:R-:W-:Y:S02]  /*9320*/  VIADD R14, R14, 0x1 ;  /* 0x000000010e0e7836 */ /* 0x000fe40000000000 */
[----:B------:R-:W0:Y:S03]  /*9330*/  SYNCS.PHASECHK.TRANS64.TRYWAIT P0, [R5+URZ], R2 ;  /* 0x00000002050075a7 */ /* 0x000e26000800017f */
[----:B------:R-:W-:-:S04]  /*9340*/  ISETP.NE.AND P1, PT, R14, 0x4, PT ;  /* 0x000000040e00780c */ /* 0x000fc80003f25270 */
[----:B------:R-:W-:Y:S02]  /*9350*/  SEL R0, RZ, 0x1, P1 ;  /* 0x00000001ff007807 */ /* 0x000fe40000800000 */
[----:B------:R-:W-:Y:S02]  /*9360*/  SEL R14, R14, RZ, P1 ;  /* 0x000000ff0e0e7207 */ /* 0x000fe40000800000 */
[----:B------:R-:W-:-:S03]  /*9370*/  LOP3.LUT R15, R15, R0, RZ, 0x3c, !PT ;  /* 0x000000000f0f7212 */ /* 0x000fc600078e3cff */
[----:B------:R-:W-:Y:S01]  /*9380*/  IMAD R7, R14, 0x8, R3 ;  /* 0x000000080e077824 */ /* 0x000fe200078e0203 */
[----:B------:R-:W-:Y:S01]  /*9390*/  SHF.L.U32 R4, R15, 0x1f, RZ ;  /* 0x0000001f0f047819 */ /* 0x000fe200000006ff */
[----:B0-----:R-:W-:Y:S06]  /*93a0*/  @!P0 BRA `(.L_x_189) ;  /* 0x0000000000e48947 */ /* 0x001fec0003800000 */
.L_x_200:
[----:B------:R-:W1:Y:S01]  /*93b0*/  SYNCS.PHASECHK.TRANS64.TRYWAIT P0, [R7+URZ], R4 ;  /* 0x00000004070075a7 */ /* 0x000e62000800017f */
[----:B------:R-:W-:-:S05]  /*93c0*/  VIADD R0, R14, 0x1 ;  /* 0x000000010e007836 */ /* 0x000fca0000000000 */
[----:B------:R-:W-:-:S04]  /*93d0*/  ISETP.NE.AND P1, PT, R0, 0x4, PT ;  /* 0x000000040000780c */ /* 0x000fc80003f25270 */
[----:B0-----:R-:W-:Y:S02]  /*93e0*/  SEL R2, RZ, 0x1, P1 ;  /* 0x00000001ff027807 */ /* 0x001fe40000800000 */
[----:B------:R-:W-:Y:S02]  /*93f0*/  SEL R0, R0, RZ, P1 ;  /* 0x000000ff00007207 */ /* 0x000fe40000800000 */
[----:B------:R-:W-:-:S03]  /*9400*/  LOP3.LUT R15, R15, R2, RZ, 0x3c, !PT ;  /* 0x000000020f0f7212 */ /* 0x000fc600078e3cff */
[----:B------:R-:W-:Y:S01]  /*9410*/  IMAD R6, R0, 0x8, R3 ;  /* 0x0000000800067824 */ /* 0x000fe200078e0203 */
[----:B------:R-:W-:Y:S01]  /*9420*/  SHF.L.U32 R5, R15, 0x1f, RZ ;  /* 0x0000001f0f057819 */ /* 0x000fe200000006ff */
[----:B-1----:R-:W-:Y:S06]  /*9430*/  @!P0 BRA `(.L_x_190) ;  /* 0x0000000000d48947 */ /* 0x002fec0003800000 */
.L_x_201:
[----:B------:R-:W1:Y:S01]  /*9440*/  SYNCS.PHASECHK.TRANS64.TRYWAIT P0, [R6+URZ], R5 ;  /* 0x00000005060075a7 */ /* 0x000e62000800017f */
[----:B------:R-:W-:-:S05]  /*9450*/  VIADD R0, R0, 0x1 ;  /* 0x0000000100007836 */ /* 0x000fca0000000000 */
[----:B------:R-:W-:-:S04]  /*9460*/  ISETP.NE.AND P1, PT, R0, 0x4, PT ;  /* 0x000000040000780c */ /* 0x000fc80003f25270 */
[----:B------:R-:W-:Y:S02]  /*9470*/  SEL R2, RZ, 0x1, P1 ;  /* 0x00000001ff027807 */ /* 0x000fe40000800000 */
[----:B------:R-:W-:Y:S02]  /*9480*/  SEL R0, R0, RZ, P1 ;  /* 0x000000ff00007207 */ /* 0x000fe40000800000 */
[----:B------:R-:W-:Y:S01]  /*9490*/  LOP3.LUT R2, R15, R2, RZ, 0x3c, !PT ;  /* 0x000000020f027212 */ /* 0x000fe200078e3cff */
[----:B-1----:R-:W-:Y:S06]  /*94a0*/  @!P0 BRA `(.L_x_191) ;  /* 0x0000000000cc8947 */ /* 0x002fec0003800000 */
.L_x_202:
[----:B------:R-:W-:Y:S01]  /*94b0*/  IMAD R3, R0, 0x8, R3 ;  /* 0x0000000800037824 */ /* 0x000fe200078e0203 */
[----:B------:R-:W-:-:S07]  /*94c0*/  SHF.L.U32 R0, R2, 0x1f, RZ ;  /* 0x0000001f02007819 */ /* 0x000fce00000006ff */
.L_x_192:
[----:B--2---:R2:W3:Y:S02]  /*94d0*/  SYNCS.PHASECHK.TRANS64.TRYWAIT P0, [R3+URZ], R0 ;  /* 0x00000000030075a7 */ /* 0x0044e4000800017f */
[----:B---3--:R-:W-:Y:S05]  /*94e0*/  @!P0 NANOSLEEP.SYNCS 0x989680 ;  /* 0x009896800000895d */ /* 0x008fea0003900000 */
[----:B------:R-:W3:Y:S02]  /*94f0*/  @!P0 SYNCS.PHASECHK.TRANS64 P0, [R3+URZ], R0 ;  /* 0x00000000030085a7 */ /* 0x000ee4000800007f */
[----:B---3--:R-:W-:Y:S05]  /*9500*/  @!P0 BRA `(.L_x_192) ;  /* 0xfffffffc00f08947 */ /* 0x008fea000383ffff */
.L_x_187:
[----:B------:R-:W-:Y:S05]  /*9510*/  BSYNC B0 ;  /* 0x0000000000007941 */ /* 0x000fea0003800000 */
.L_x_186:
[----:B------:R-:W-:Y:S05]  /*9520*/  EXIT ;  /* 0x000000000000794d */ /* 0x000fea0003800000 */
.L_x_21:
[----:B-1----:R-:W-:-:S04]  /*9530*/  IMAD.U32 R13, RZ, RZ, UR7 ;  /* 0x00000007ff0d7e24 */ /* 0x002fc8000f8e00ff */
[----:B------:R1:W4:Y:S03]  /*9540*/  SYNCS.PHASECHK.TRANS64.TRYWAIT P0, [R13+URZ], R12 ;  /* 0x0000000c0d0075a7 */ /* 0x000326000800017f */
[----:B----4-:R-:W-:Y:S05]  /*9550*/  @!P0 NANOSLEEP.SYNCS 0x989680 ;  /* 0x009896800000895d */ /* 0x010fea0003900000 */
[----:B------:R-:W4:Y:S02]  /*9560*/  @!P0 SYNCS.PHASECHK.TRANS64 P0, [R13+URZ], R12 ;  /* 0x0000000c0d0085a7 */ /* 0x000f24000800007f */
[----:B----4-:R-:W-:Y:S05]  /*9570*/  @!P0 BRA `(.L_x_21) ;  /* 0xfffffffc00ec8947 */ /* 0x010fea000383ffff */
[----:B------:R-:W-:Y:S05]  /*9580*/  BRA `(.L_x_20) ;  /* 0xffffff8000a47947 */ /* 0x000fea000383ffff */
.L_x_27:
[----:B-1----:R-:W-:-:S04]  /*9590*/  IMAD.U32 R15, RZ, RZ, UR12 ;  /* 0x0000000cff0f7e24 */ /* 0x002fc8000f8e00ff */
[----:B------:R1:W4:Y:S03]  /*95a0*/  SYNCS.PHASECHK.TRANS64.TRYWAIT P0, [R15+URZ], R14 ;  /* 0x0000000e0f0075a7 */ /* 0x000326000800017f */
[----:B----4-:R-:W-:Y:S05]  /*95b0*/  @!P0 NANOSLEEP.SYNCS 0x989680 ;  /* 0x009896800000895d */ /* 0x010fea0003900000 */
[----:B------:R-:W4:Y:S02]  /*95c0*/  @!P0 SYNCS.PHASECHK.TRANS64 P0, [R15+URZ], R14 ;  /* 0x0000000e0f0085a7 */ /* 0x000f24000800007f */
[----:B----4-:R-:W-:Y:S05]  /*95d0*/  @!P0 BRA `(.L_x_27) ;  /* 0xfffffffc00ec8947 */ /* 0x010fea000383ffff */
[----:B------:R-:W-:Y:S05]  /*95e0*/  BRA `(.L_x_26) ;  /* 0xffffff8800e07947 */ /* 0x000fea000383ffff */
.L_x_174:
[----:B------:R-:W-:Y:S01]  /*95f0*/  BSSY B1, `(.L_x_193) ;  /* 0x0000006000017945 */ /* 0x000fe20003800000 */
[----:B------:R-:W-:-:S07]  /*9600*/  IMAD.MOV.U32 R7, RZ, RZ, -0x1 ;  /* 0xffffffffff077424 */ /* 0x000fce00078e00ff */
[----:B------:R-:W-:Y:S05]  /*9610*/  WARPSYNC.COLLECTIVE R7, `(.L_x_194) ;  /* 0x00000000070c7348 */ /* 0x000fea0003c00000 */
[----:B------:R-:W-:Y:S02]  /*9620*/  ELECT P0, UR62, PT ;  /* 0x00000000003e782f */ /* 0x000fe40003800000 */
[----:B------:R-:W-:Y:S01]  /*9630*/  MOV R7, UR62 ;  /* 0x0000003e00077c02 */ /* 0x000fe20008000f00 */
[----:B------:R-:W-:Y:S10]  /*9640*/  ENDCOLLECTIVE ;  /* 0x000000000000791b */ /* 0x000ff40003800000 */
.L_x_194:
[----:B------:R-:W-:Y:S05]  /*9650*/  BSYNC B1 ;  /* 0x0000000000017941 */ /* 0x000fea0003800000 */
.L_x_193:
[----:B------:R-:W-:Y:S05]  /*9660*/  BRA `(.L_x_195) ;  /* 0xfffffff0003c7947 */ /* 0x000fea000383ffff */
.L_x_177:
[----:B0-----:R0:W1:Y:S02]  /*9670*/  SYNCS.PHASECHK.TRANS64.TRYWAIT P0, [R21+URZ+0x20], R8 ;  /* 0x00002008150075a7 */ /* 0x001064000800017f */
[----:B-1----:R-:W-:Y:S05]  /*9680*/  @!P0 NANOSLEEP.SYNCS 0x989680 ;  /* 0x009896800000895d */ /* 0x002fea0003900000 */
[----:B------:R-:W1:Y:S02]  /*9690*/  @!P0 SYNCS.PHASECHK.TRANS64 P0, [R21+URZ+0x20], R8 ;  /* 0x00002008150085a7 */ /* 0x000e64000800007f */
[----:B-1----:R-:W-:Y:S05]  /*96a0*/  @!P0 BRA `(.L_x_177) ;  /* 0xfffffffc00f08947 */ /* 0x002fea000383ffff */
[----:B------:R-:W-:Y:S05]  /*96b0*/  BRA `(.L_x_196) ;  /* 0xfffffff000747947 */ /* 0x000fea000383ffff */
.L_x_185:
[----:B------:R-:W-:Y:S01]  /*96c0*/  BSSY B0, `(.L_x_197) ;  /* 0x0000006000007945 */ /* 0x000fe20003800000 */
[----:B------:R-:W-:-:S07]  /*96d0*/  IMAD.MOV.U32 R7, RZ, RZ, -0x1 ;  /* 0xffffffffff077424 */ /* 0x000fce00078e00ff */
[----:B------:R-:W-:Y:S05]  /*96e0*/  WARPSYNC.COLLECTIVE R7, `(.L_x_198) ;  /* 0x00000000070c7348 */ /* 0x000fea0003c00000 */
[----:B------:R-:W-:Y:S02]  /*96f0*/  ELECT P0, UR62, PT ;  /* 0x00000000003e782f */ /* 0x000fe40003800000 */
[----:B------:R-:W-:Y:S01]  /*9700*/  MOV R7, UR62 ;  /* 0x0000003e00077c02 */ /* 0x000fe20008000f00 */
[----:B------:R-:W-:Y:S10]  /*9710*/  ENDCOLLECTIVE ;  /* 0x000000000000791b */ /* 0x000ff40003800000 */
.L_x_198:
[----:B------:R-:W-:Y:S05]  /*9720*/  BSYNC B0 ;  /* 0x0000000000007941 */ /* 0x000fea0003800000 */
.L_x_197:
[----:B------:R-:W-:Y:S05]  /*9730*/  BRA `(.L_x_199) ;  /* 0xfffffff800c87947 */ /* 0x000fea000383ffff */
.L_x_189:
[----:B0-----:R0:W1:Y:S02]  /*9740*/  SYNCS.PHASECHK.TRANS64.TRYWAIT P0, [R5+URZ], R2 ;  /* 0x00000002050075a7 */ /* 0x001064000800017f */
[----:B-1----:R-:W-:Y:S05]  /*9750*/  @!P0 NANOSLEEP.SYNCS 0x989680 ;  /* 0x009896800000895d */ /* 0x002fea0003900000 */
[----:B------:R-:W1:Y:S02]  /*9760*/  @!P0 SYNCS.PHASECHK.TRANS64 P0, [R5+URZ], R2 ;  /* 0x00000002050085a7 */ /* 0x000e64000800007f */
[----:B-1----:R-:W-:Y:S05]  /*9770*/  @!P0 BRA `(.L_x_189) ;  /* 0xfffffffc00f08947 */ /* 0x002fea000383ffff */
[----:B------:R-:W-:Y:S05]  /*9780*/  BRA `(.L_x_200) ;  /* 0xfffffffc00087947 */ /* 0x000fea000383ffff */
.L_x_190:
[----:B0-----:R0:W1:Y:S02]  /*9790*/  SYNCS.PHASECHK.TRANS64.TRYWAIT P0, [R7+URZ], R4 ;  /* 0x00000004070075a7 */ /* 0x001064000800017f */
[----:B-1----:R-:W-:Y:S05]  /*97a0*/  @!P0 NANOSLEEP.SYNCS 0x989680 ;  /* 0x009896800000895d */ /* 0x002fea0003900000 */
[----:B------:R-:W1:Y:S02]  /*97b0*/  @!P0 SYNCS.PHASECHK.TRANS64 P0, [R7+URZ], R4 ;  /* 0x00000004070085a7 */ /* 0x000e64000800007f */
[----:B-1----:R-:W-:Y:S05]  /*97c0*/  @!P0 BRA `(.L_x_190) ;  /* 0xfffffffc00f08947 */ /* 0x002fea000383ffff */
[----:B------:R-:W-:Y:S05]  /*97d0*/  BRA `(.L_x_201) ;  /* 0xfffffffc00187947 */ /* 0x000fea000383ffff */
.L_x_191:
[----:B-1----:R1:W2:Y:S02]  /*97e0*/  SYNCS.PHASECHK.TRANS64.TRYWAIT P0, [R6+URZ], R5 ;  /* 0x00000005060075a7 */ /* 0x0022a4000800017f */
[----:B--2---:R-:W-:Y:S05]  /*97f0*/  @!P0 NANOSLEEP.SYNCS 0x989680 ;  /* 0x009896800000895d */ /* 0x004fea0003900000 */
[----:B------:R-:W2:Y:S02]  /*9800*/  @!P0 SYNCS.PHASECHK.TRANS64 P0, [R6+URZ], R5 ;  /* 0x00000005060085a7 */ /* 0x000ea4000800007f */
[----:B--2---:R-:W-:Y:S05]  /*9810*/  @!P0 BRA `(.L_x_191) ;  /* 0xfffffffc00f08947 */ /* 0x004fea000383ffff */
[----:B------:R-:W-:Y:S05]  /*9820*/  BRA `(.L_x_202) ;  /* 0xfffffffc00207947 */ /* 0x000fea000383ffff */
.L_x_203:
[----:B------:R-:W-:-:S00]  /*9830*/  BRA `(.L_x_203) ;  /* 0xfffffffc00fc7947 */ /* 0x000fc0000383ffff */
[----:B------:R-:W-:-:S00]  /*9840*/  NOP ;  /* 0x0000000000007918 */ /* 0x000fc00000000000 */
        /* <DEDUP_REMOVED lines=11> */
.L_x_204:


//--------------------- .nv.shared._ZN7cutlass13device_kernelINS_4gemm6kernel13GemmUniversalIN4cute5tupleIJiiiiEEENS1_10collective13CollectiveMmaINS1_37MainloopSm90TmaGmmaWarpSpecializedFP8ILi4ENS5_IJNS4_1CILi2EEENSA_ILi1EEESC_EEENS1_35KernelTmaWarpSpecializedCooperativeEEENS5_IJNSA_ILi256EEENSA_ILi64EEENSA_ILi32EEEEEENS_12float_e4m3_tENS5_IJlSC_lEEESK_SL_NS4_8TiledMMAINS4_8MMA_AtomIJNS4_4SM904GMMA30MMA_64x64x32_F32E4M3E4M3_SS_TNILNSP_7ScaleInE1ELSR_1EEEEEENS4_6LayoutISD_NS5_IJSC_NSA_ILi0EEESV_EEEEENS5_IJNS4_10UnderscoreESY_SY_EEEEENS4_13SM90_TMA_LOADENS4_14ComposedLayoutINS4_7SwizzleILi1ELi4ELi3EEENS4_18smem_ptr_flag_bitsILi8EEENSU_INS5_IJNSA_ILi8EEESI_EEENS5_IJSI_SC_EEEEEEEvNS4_8identityENS4_23SM90_TMA_LOAD_MULTICASTES1B_vS1C_EENS_8epilogue10collective6detail29Sm90TmaWarpSpecializedAdapterINS1G_15DefaultEpilogueISK_SL_SL_NS1F_6thread17LinearCombinationISK_Li1EffLNS1K_9ScaleType4KindE0ELNS_15FloatRoundStyleE2ESK_EENS1_15EpilogueDefaultEEEEEvvEEEEvNT_6ParamsE --------------------------
	.section	.nv.shared._ZN7cutlass13device_kernelINS_4gemm6kernel13GemmUniversalIN4cute5tupleIJiiiiEEENS1_10collective13CollectiveMmaINS1_37MainloopSm90TmaGmmaWarpSpecializedFP8ILi4ENS5_IJNS4_1CILi2EEENSA_ILi1EEESC_EEENS1_35KernelTmaWarpSpecializedCooperativeEEENS5_IJNSA_ILi256EEENSA_ILi64EEENSA_ILi32EEEEEENS_12float_e4m3_tENS5_IJlSC_lEEESK_SL_NS4_8TiledMMAINS4_8MMA_AtomIJNS4_4SM904GMMA30MMA_64x64x32_F32E4M3E4M3_SS_TNILNSP_7ScaleInE1ELSR_1EEEEEENS4_6LayoutISD_NS5_IJSC_NSA_ILi0EEESV_EEEEENS5_IJNS4_10UnderscoreESY_SY_EEEEENS4_13SM90_TMA_LOADENS4_14ComposedLayoutINS4_7SwizzleILi1ELi4ELi3EEENS4_18smem_ptr_flag_bitsILi8EEENSU_INS5_IJNSA_ILi8EEESI_EEENS5_IJSI_SC_EEEEEEEvNS4_8identityENS4_23SM90_TMA_LOAD_MULTICASTES1B_vS1C_EENS_8epilogue10collective6detail29Sm90TmaWarpSpecializedAdapterINS1G_15DefaultEpilogueISK_SL_SL_NS1F_6thread17LinearCombinationISK_Li1EffLNS1K_9ScaleType4KindE0ELNS_15FloatRoundStyleE2ESK_EENS1_15EpilogueDefaultEEEEEvvEEEEvNT_6ParamsE,"aw",@nobits
	.sectionflags	@""
	.align	16
	.zero		1024


//--------------------- .nv.shared.reserved.0     --------------------------
	.section	.nv.shared.reserved.0,"aw",@nobits
	.weak		__nv_reservedSMEM_offset_0_alias
	.size		__nv_reservedSMEM_offset_0_alias, 0, 0
	.other		__nv_reservedSMEM_offset_0_alias,@"STO_CUDA_RESERVED_SHARED STV_DEFAULT"
__nv_reservedSMEM_offset_0_alias:
	.zero		0


//--------------------- .nv.global                --------------------------
	.section	.nv.global,"aw",@nobits
.nv.global:
	.type		_ZN39_INTERNAL_b3e3e09b_4_k_cu_e43eeea2_52794cute1_E,@object
	.size		_ZN39_INTERNAL_b3e3e09b_4_k_cu_e43eeea2_52794cute1_E,(_ZN39_INTERNAL_b3e3e09b_4_k_cu_e43eeea2_52794cuda3std3__45__cpo6cbeginE - _ZN39_INTERNAL_b3e3e09b_4_k_cu_e43eeea2_52794cute1_E)
_ZN39_INTERNAL_b3e3e09b_4_k_cu_e43eeea2_52794cute1_E:
	.zero		1
	.type		_ZN39_INTERNAL_b3e3e09b_4_k_cu_e43eeea2_52794cuda3std3__45__cpo6cbeginE,@object
	.size		_ZN39_INTERNAL_b3e3e09b_4_k_cu_e43eeea2_52794cuda3std3__45__cpo6cbeginE,(_ZN39_INTERNAL_b3e3e09b_4_k_cu_e43eeea2_52794cuda3std3__48in_placeE - _ZN39_INTERNAL_b3e3e09b_4_k_cu_e43eeea2_52794cuda3std3__45__cpo6cbeginE)
_ZN39_INTERNAL_b3e3e09b_4_k_cu_e43eeea2_52794cuda3std3__45__cpo6cbeginE:
	.zero		1
	.type		_ZN39_INTERNAL_b3e3e09b_4_k_cu_e43eeea2_52794cuda3std3__48in_placeE,@object
	.size		_ZN39_INTERNAL_b3e3e09b_4_k_cu_e43eeea2_52794cuda3std3__48in_placeE,(_ZN39_INTERNAL_b3e3e09b_4_k_cu_e43eeea2_52794cuda3std6ranges3__45__cpo9iter_moveE - _ZN39_INTERNAL_b3e3e09b_4_k_cu_e43eeea2_52794cuda3std3__48in_placeE)
_ZN39_INTERNAL_b3e3e09b_4_k_cu_e43eeea2_52794cuda3std3__48in_placeE:
	.zero		1
	.type		_ZN39_INTERNAL_b3e3e09b_4_k_cu_e43eeea2_52794cuda3std6ranges3__45__cpo9iter_moveE,@object
	.size		_ZN39_INTERNAL_b3e3e09b_4_k_cu_e43eeea2_52794cuda3std6ranges3__45__cpo9iter_moveE,(_ZN39_INTERNAL_b3e3e09b_4_k_cu_e43eeea2_52794cuda3std3__45__cpo5beginE - _ZN39_INTERNAL_b3e3e09b_4_k_cu_e43eeea2_52794cuda3std6ranges3__45__cpo9iter_moveE)
_ZN39_INTERNAL_b3e3e09b_4_k_cu_e43eeea2_52794cuda3std6ranges3__45__cpo9iter_moveE:
	.zero		1
	.type		_ZN39_INTERNAL_b3e3e09b_4_k_cu_e43eeea2_52794cuda3std3__45__cpo5beginE,@object
	.size		_ZN39_INTERNAL_b3e3e09b_4_k_cu_e43eeea2_52794cuda3std3__45__cpo5beginE,(_ZN39_INTERNAL_b3e3e09b_4_k_cu_e43eeea2_52794cuda3std3__441_GLOBAL__N__b3e3e09b_4_k_cu_e43eeea2_52796ignoreE - _ZN39_INTERNAL_b3e3e09b_4_k_cu_e43eeea2_52794cuda3std3__45__cpo5beginE)
_ZN39_INTERNAL_b3e3e09b_4_k_cu_e43eeea2_52794cuda3std3__45__cpo5beginE:
	.zero		1
	.type		_ZN39_INTERNAL_b3e3e09b_4_k_cu_e43eeea2_52794cuda3std3__441_GLOBAL__N__b3e3e09b_4_k_cu_e43eeea2_52796ignoreE,@object
	.size		_ZN39_INTERNAL_b3e3e09b_4_k_cu_e43eeea2_52794cuda3std3__441_GLOBAL__N__b3e3e09b_4_k_cu_e43eeea2_52796ignoreE,(_ZN39_INTERNAL_b3e3e09b_4_k_cu_e43eeea2_52794cute7productE - _ZN39_INTERNAL_b3e3e09b_4_k_cu_e43eeea2_52794cuda3std3__441_GLOBAL__N__b3e3e09b_4_k_cu_e43eeea2_52796ignoreE)
_ZN39_INTERNAL_b3e3e09b_4_k_cu_e43eeea2_52794cuda3std3__441_GLOBAL__N__b3e3e09b_4_k_cu_e43eeea2_52796ignoreE:
	.zero		1
	.type		_ZN39_INTERNAL_b3e3e09b_4_k_cu_e43eeea2_52794cute7productE,@object
	.size		_ZN39_INTERNAL_b3e3e09b_4_k_cu_e43eeea2_52794cute7productE,(_ZN39_INTERNAL_b3e3e09b_4_k_cu_e43eeea2_52794cuda3std3__45__cpo3endE - _ZN39_INTERNAL_b3e3e09b_4_k_cu_e43eeea2_52794cute7productE)
_ZN39_INTERNAL_b3e3e09b_4_k_cu_e43eeea2_52794cute7productE:
	.zero		1
	.type		_ZN39_INTERNAL_b3e3e09b_4_k_cu_e43eeea2_52794cuda3std3__45__cpo3endE,@object
	.size		_ZN39_INTERNAL_b3e3e09b_4_k_cu_e43eeea2_52794cuda3std3__45__cpo3endE,(_ZN39_INTERNAL_b3e3e09b_4_k_cu_e43eeea2_52794cuda3std3__419piecewise_constructE - _ZN39_INTERNAL_b3e3e09b_4_k_cu_e43eeea2_52794cuda3std3__45__cpo3endE)
_ZN39_INTERNAL_b3e3e09b_4_k_cu_e43eeea2_52794cuda3std3__45__cpo3endE:
	.zero		1
	.type		_ZN39_INTERNAL_b3e3e09b_4_k_cu_e43eeea2_52794cuda3std3__419piecewise_constructE,@object
	.size		_ZN39_INTERNAL_b3e3e09b_4_k_cu_e43eeea2_52794cuda3std3__419piecewise_constructE,(_ZN39_INTERNAL_b3e3e09b_4_k_cu_e43eeea2_52794cuda3std3__45__cpo4cendE - _ZN39_INTERNAL_b3e3e09b_4_k_cu_e43eeea2_52794cuda3std3__419piecewise_constructE)
_ZN39_INTERNAL_b3e3e09b_4_k_cu_e43eeea2_52794cuda3std3__419piecewise_constructE:
	.zero		1
	.type		_ZN39_INTERNAL_b3e3e09b_4_k_cu_e43eeea2_52794cuda3std3__45__cpo4cendE,@object
	.size		_ZN39_INTERNAL_b3e3e09b_4_k_cu_e43eeea2_52794cuda3std3__45__cpo4cendE,(_ZN39_INTERNAL_b3e3e09b_4_k_cu_e43eeea2_52794cuda3std6ranges3__45__cpo4swapE - _ZN39_INTERNAL_b3e3e09b_4_k_cu_e43eeea2_52794cuda3std3__45__cpo4cendE)
_ZN39_INTERNAL_b3e3e09b_4_k_cu_e43eeea2_52794cuda3std3__45__cpo4cendE:
	.zero		1
	.type		_ZN39_INTERNAL_b3e3e09b_4_k_cu_e43eeea2_52794cuda3std6ranges3__45__cpo4swapE,@object
	.size		_ZN39_INTERNAL_b3e3e09b_4_k_cu_e43eeea2_52794cuda3std6ranges3__45__cpo4swapE,(.L_7 - _ZN39_INTERNAL_b3e3e09b_4_k_cu_e43eeea2_52794cuda3std6ranges3__45__cpo4swapE)
_ZN39_INTERNAL_b3e3e09b_4_k_cu_e43eeea2_52794cuda3std6ranges3__45__cpo4swapE:
	.zero		1
.L_7:


//--------------------- .nv.constant0._ZN7cutlass13device_kernelINS_4gemm6kernel13GemmUniversalIN4cute5tupleIJiiiiEEENS1_10collective13CollectiveMmaINS1_37MainloopSm90TmaGmmaWarpSpecializedFP8ILi4ENS5_IJNS4_1CILi2EEENSA_ILi1EEESC_EEENS1_35KernelTmaWarpSpecializedCooperativeEEENS5_IJNSA_ILi256EEENSA_ILi64EEENSA_ILi32EEEEEENS_12float_e4m3_tENS5_IJlSC_lEEESK_SL_NS4_8TiledMMAINS4_8MMA_AtomIJNS4_4SM904GMMA30MMA_64x64x32_F32E4M3E4M3_SS_TNILNSP_7ScaleInE1ELSR_1EEEEEENS4_6LayoutISD_NS5_IJSC_NSA_ILi0EEESV_EEEEENS5_IJNS4_10UnderscoreESY_SY_EEEEENS4_13SM90_TMA_LOADENS4_14ComposedLayoutINS4_7SwizzleILi1ELi4ELi3EEENS4_18smem_ptr_flag_bitsILi8EEENSU_INS5_IJNSA_ILi8EEESI_EEENS5_IJSI_SC_EEEEEEEvNS4_8identityENS4_23SM90_TMA_LOAD_MULTICASTES1B_vS1C_EENS_8epilogue10collective6detail29Sm90TmaWarpSpecializedAdapterINS1G_15DefaultEpilogueISK_SL_SL_NS1F_6thread17LinearCombinationISK_Li1EffLNS1K_9ScaleType4KindE0ELNS_15FloatRoundStyleE2ESK_EENS1_15EpilogueDefaultEEEEEvvEEEEvNT_6ParamsE --------------------------
	.section	.nv.constant0._ZN7cutlass13device_kernelINS_4gemm6kernel13GemmUniversalIN4cute5tupleIJiiiiEEENS1_10collective13CollectiveMmaINS1_37MainloopSm90TmaGmmaWarpSpecializedFP8ILi4ENS5_IJNS4_1CILi2EEENSA_ILi1EEESC_EEENS1_35KernelTmaWarpSpecializedCooperativeEEENS5_IJNSA_ILi256EEENSA_ILi64EEENSA_ILi32EEEEEENS_12float_e4m3_tENS5_IJlSC_lEEESK_SL_NS4_8TiledMMAINS4_8MMA_AtomIJNS4_4SM904GMMA30MMA_64x64x32_F32E4M3E4M3_SS_TNILNSP_7ScaleInE1ELSR_1EEEEEENS4_6LayoutISD_NS5_IJSC_NSA_ILi0EEESV_EEEEENS5_IJNS4_10UnderscoreESY_SY_EEEEENS4_13SM90_TMA_LOADENS4_14ComposedLayoutINS4_7SwizzleILi1ELi4ELi3EEENS4_18smem_ptr_flag_bitsILi8EEENSU_INS5_IJNSA_ILi8EEESI_EEENS5_IJSI_SC_EEEEEEEvNS4_8identityENS4_23SM90_TMA_LOAD_MULTICASTES1B_vS1C_EENS_8epilogue10collective6detail29Sm90TmaWarpSpecializedAdapterINS1G_15DefaultEpilogueISK_SL_SL_NS1F_6thread17LinearCombinationISK_Li1EffLNS1K_9ScaleType4KindE0ELNS_15FloatRoundStyleE2ESK_EENS1_15EpilogueDefaultEEEEEvvEEEEvNT_6ParamsE,"a",@progbits
	.sectionflags	@""
	.align	4
.nv.constant0._ZN7cutlass13device_kernelINS_4gemm6kernel13GemmUniversalIN4cute5tupleIJiiiiEEENS1_10collective13CollectiveMmaINS1_37MainloopSm90TmaGmmaWarpSpecializedFP8ILi4ENS5_IJNS4_1CILi2EEENSA_ILi1EEESC_EEENS1_35KernelTmaWarpSpecializedCooperativeEEENS5_IJNSA_ILi256EEENSA_ILi64EEENSA_ILi32EEEEEENS_12float_e4m3_tENS5_IJlSC_lEEESK_SL_NS4_8TiledMMAINS4_8MMA_AtomIJNS4_4SM904GMMA30MMA_64x64x32_F32E4M3E4M3_SS_TNILNSP_7ScaleInE1ELSR_1EEEEEENS4_6LayoutISD_NS5_IJSC_NSA_ILi0EEESV_EEEEENS5_IJNS4_10UnderscoreESY_SY_EEEEENS4_13SM90_TMA_LOADENS4_14ComposedLayoutINS4_7SwizzleILi1ELi4ELi3EEENS4_18smem_ptr_flag_bitsILi8EEENSU_INS5_IJNSA_ILi8EEESI_EEENS5_IJSI_SC_EEEEEEEvNS4_8identityENS4_23SM90_TMA_LOAD_MULTICASTES1B_vS1C_EENS_8epilogue10collective6detail29Sm90TmaWarpSpecializedAdapterINS1G_15DefaultEpilogueISK_SL_SL_NS1F_6thread17LinearCombinationISK_Li1EffLNS1K_9ScaleType4KindE0ELNS_15FloatRoundStyleE2ESK_EENS1_15EpilogueDefaultEEEEEvvEEEEvNT_6ParamsE:
	.zero		1664


//--------------------- SYMBOLS --------------------------

	.type		.nv.reservedSmem.offset0,@object
	.size		.nv.reservedSmem.offset0,0x4
